def gluon_tcgen05(
    a_ptr,
    b_ptr,
    c_ptr,
    M,
    N,
    K,
    stride_am,
    stride_bk,
    stride_cm,
    BLOCK_M: gl.constexpr,
    BLOCK_N: gl.constexpr,
    BLOCK_K: gl.constexpr,
    DTYPE: gl.constexpr,
    A_LAYOUT: gl.constexpr,
    B_LAYOUT: gl.constexpr,
    C_LAYOUT: gl.constexpr,
    B_SHAPE: gl.constexpr,
    TMEM_LAYOUT: gl.constexpr,
    TMEM_REG: gl.constexpr,
    TRANS_B: gl.constexpr,
    NUM_BUFFERS: gl.constexpr,
):
    a_desc = tma.make_tensor_descriptor(
        a_ptr, [M, K], [stride_am, 1], [BLOCK_M, BLOCK_K], A_LAYOUT
    )
    b_desc = tma.make_tensor_descriptor(
        b_ptr,
        [N, K] if TRANS_B else [K, N],
        [stride_bk, 1],
        B_SHAPE,
        B_LAYOUT,
    )
    c_desc = tma.make_tensor_descriptor(
        c_ptr, [M, N], [stride_cm, 1], [BLOCK_M, BLOCK_N], C_LAYOUT
    )

    a_bufs = gl.allocate_shared_memory(
        DTYPE, [NUM_BUFFERS, BLOCK_M, BLOCK_K], A_LAYOUT
    )
    b_bufs = gl.allocate_shared_memory(DTYPE, [NUM_BUFFERS] + B_SHAPE, B_LAYOUT)

    pid_m = gl.program_id(0)
    pid_n = gl.program_id(1)
    off_m = pid_m * BLOCK_M
    off_n = pid_n * BLOCK_N

    tma_bars = gl.allocate_shared_memory(
        gl.int64, [NUM_BUFFERS, 1], mbarrier.MBarrierLayout()
    )
    mma_bars = gl.allocate_shared_memory(
        gl.int64, [NUM_BUFFERS, 1], mbarrier.MBarrierLayout()
    )
    for i in gl.static_range(NUM_BUFFERS):
        mbarrier.init(tma_bars.index(i), count=1)
        mbarrier.init(mma_bars.index(i), count=1)

    acc_tmem = allocate_tensor_memory(gl.float32, [BLOCK_M, BLOCK_N], TMEM_LAYOUT)
    idx = 0
    phase = 0
    use_acc = False
    for k in range(0, K, BLOCK_K):
        a = a_bufs.index(idx)
        b = b_bufs.index(idx)
        tma_bar = tma_bars.index(idx)
        mma_bar = mma_bars.index(idx)
        mbarrier.expect(
            tma_bar, a_desc.block_type.nbytes + b_desc.block_type.nbytes
        )
        tma.async_copy_global_to_shared(a_desc, [off_m, k], tma_bar, a)
        tma.async_copy_global_to_shared(
            b_desc, [off_n, k] if TRANS_B else [k, off_n], tma_bar, b
        )
        mbarrier.wait(tma_bar, phase=phase)

        if TRANS_B:
            b = b.permute((1, 0))
        tcgen05_mma(a, b, acc_tmem, use_acc=use_acc)
        tcgen05_commit(mma_bar)
        mbarrier.wait(mma_bar, phase=phase)
        use_acc = True

        idx += 1
        if idx == NUM_BUFFERS:
            idx = 0
            phase ^= 1

    for i in gl.static_range(NUM_BUFFERS):
        mbarrier.invalidate(tma_bars.index(i))
        mbarrier.invalidate(mma_bars.index(i))

    acc = acc_tmem.load(TMEM_REG)
    c_smem = gl.allocate_shared_memory(DTYPE, [BLOCK_M, BLOCK_N], C_LAYOUT)
    c_smem.store(acc.to(DTYPE))
    fence_async_shared()
    tma.async_copy_shared_to_global(c_desc, [off_m, off_n], c_smem)
    tma.store_wait(pendings=0)

# config = {"BLOCK_K": 32, "BLOCK_M": 64, "BLOCK_N": 128, "arch": "sm_100", "dtype": "fp8e4m3", "num_buffers": 2, "num_warps": 8, "trans_b": 1}
# arch = sm_100


// ===== COMPILED SASS (sm_100a) =====

	.target	sm_100a

	.elftype	@"ET_EXEC"


//--------------------- .note.nv.tkinfo           --------------------------
	.section	.note.nv.tkinfo,"",@"SHT_NOTE"
	.sectionflags	@"SHF_NOTE_NV_TKINFO"
	.tkinfo
        /*0018*/ 	.word	0x00000081
        /*0030*/ 	.string	""
        /*0030*/ 	.string	"ptxas-blackwell"
        /*0030*/ 	.string	"Cuda compilation tools, release 12.9, V12.9.86"
        /*0030*/ 	.string	"Build cuda_12.9.r12.9/compiler.36037853_0"
        /*0030*/ 	.string	"-v  -suppress-debug-info  -lineinfo  -arch sm_100a "



//--------------------- .note.nv.cuver            --------------------------
	.section	.note.nv.cuver,"",@"SHT_NOTE"
	.sectionflags	@"SHF_NOTE_NV_CUVER"
        /*0018*/ 	.short	0x0001
        /*001a*/ 	.short	0x0064
        /*001c*/ 	.short	0x0001
        /*001e*/ 	.short	0x0000
        /*0020*/ 	.short	0x0001
        /*0022*/ 	.short	0x0000


//--------------------- .nv.info                  --------------------------
	.section	.nv.info,"",@"SHT_CUDA_INFO"
	.align	4


	//----- nvinfo : EIATTR_REGCOUNT
	.align		4
        /*0000*/ 	.byte	0x04, 0x2f
        /*0002*/ 	.short	(.L_4 - .L_3)
	.align		4
.L_3:
        /*0004*/ 	.word	index@(gluon_tcgen05)
        /*0008*/ 	.word	0x00000027


	//----- nvinfo : EIATTR_FRAME_SIZE
	.align		4
.L_4:
        /*000c*/ 	.byte	0x04, 0x11
        /*000e*/ 	.short	(.L_6 - .L_5)
	.align		4
.L_5:
        /*0010*/ 	.word	index@($__internal_2_$__cuda_sm10x_tcgen05_guardrail_trap_unallocated_columns_being_dealloced)
        /*0014*/ 	.word	0x00000000


	//----- nvinfo : EIATTR_FRAME_SIZE
	.align		4
.L_6:
        /*0018*/ 	.byte	0x04, 0x11
        /*001a*/ 	.short	(.L_8 - .L_7)
	.align		4
.L_7:
        /*001c*/ 	.word	index@($__internal_1_$__cuda_sm10x_tcgen05_guardrail_trap_phase_invalid_during_alloc)
        /*0020*/ 	.word	0x00000000


	//----- nvinfo : EIATTR_FRAME_SIZE
	.align		4
.L_8:
        /*0024*/ 	.byte	0x04, 0x11
        /*0026*/ 	.short	(.L_10 - .L_9)
	.align		4
.L_9:
        /*0028*/ 	.word	index@($__internal_0_$__cuda_sm10x_tcgen05_guardrail_trap_col_being_dealloced_not_returned_by_alloc)
        /*002c*/ 	.word	0x00000000


	//----- nvinfo : EIATTR_FRAME_SIZE
	.align		4
.L_10:
        /*0030*/ 	.byte	0x04, 0x11
        /*0032*/ 	.short	(.L_12 - .L_11)
	.align		4
.L_11:
        /*0034*/ 	.word	index@(gluon_tcgen05)
        /*0038*/ 	.word	0x00000000


	//----- nvinfo : EIATTR_MIN_STACK_SIZE
	.align		4
.L_12:
        /*003c*/ 	.byte	0x04, 0x12
        /*003e*/ 	.short	(.L_14 - .L_13)
	.align		4
.L_13:
        /*0040*/ 	.word	index@(gluon_tcgen05)
        /*0044*/ 	.word	0x00000000
.L_14:


//--------------------- .nv.info.gluon_tcgen05    --------------------------
	.section	.nv.info.gluon_tcgen05,"",@"SHT_CUDA_INFO"
	.sectionflags	@""
	.align	4


	//----- nvinfo : EIATTR_CUDA_API_VERSION
	.align		4
        /*0000*/ 	.byte	0x04, 0x37
        /*0002*/ 	.short	(.L_16 - .L_15)
.L_15:
        /*0004*/ 	.word	0x00000081


	//----- nvinfo : EIATTR_KPARAM_INFO
	.align		4
.L_16:
        /*0008*/ 	.byte	0x04, 0x17
        /*000a*/ 	.short	(.L_18 - .L_17)
.L_17:
        /*000c*/ 	.word	0x00000000
        /*0010*/ 	.short	0x000a
        /*0012*/ 	.short	0x0048
        /*0014*/ 	.byte	0x00, 0xf4, 0x21, 0x00


	//----- nvinfo : EIATTR_KPARAM_INFO
	.align		4
.L_18:
        /*0018*/ 	.byte	0x04, 0x17
        /*001a*/ 	.short	(.L_20 - .L_19)
.L_19:
        /*001c*/ 	.word	0x00000000
        /*0020*/ 	.short	0x0009
        /*0022*/ 	.short	0x0040
        /*0024*/ 	.byte	0x00, 0xf4, 0x21, 0x00


	//----- nvinfo : EIATTR_KPARAM_INFO
	.align		4
.L_20:
        /*0028*/ 	.byte	0x04, 0x17
        /*002a*/ 	.short	(.L_22 - .L_21)
.L_21:
        /*002c*/ 	.word	0x00000000
        /*0030*/ 	.short	0x0008
        /*0032*/ 	.short	0x0038
        /*0034*/ 	.byte	0x00, 0xf0, 0x21, 0x00


	//----- nvinfo : EIATTR_KPARAM_INFO
	.align		4
.L_22:
        /*0038*/ 	.byte	0x04, 0x17
        /*003a*/ 	.short	(.L_24 - .L_23)
.L_23:
        /*003c*/ 	.word	0x00000000
        /*0040*/ 	.short	0x0007
        /*0042*/ 	.short	0x0030
        /*0044*/ 	.byte	0x00, 0xf0, 0x21, 0x00


	//----- nvinfo : EIATTR_KPARAM_INFO
	.align		4
.L_24:
        /*0048*/ 	.byte	0x04, 0x17
        /*004a*/ 	.short	(.L_26 - .L_25)
.L_25:
        /*004c*/ 	.word	0x00000000
        /*0050*/ 	.short	0x0006
        /*0052*/ 	.short	0x0028
        /*0054*/ 	.byte	0x00, 0xf0, 0x21, 0x00


	//----- nvinfo : EIATTR_KPARAM_INFO
	.align		4
.L_26:
        /*0058*/ 	.byte	0x04, 0x17
        /*005a*/ 	.short	(.L_28 - .L_27)
.L_27:
        /*005c*/ 	.word	0x00000000
        /*0060*/ 	.short	0x0005
        /*0062*/ 	.short	0x0020
        /*0064*/ 	.byte	0x00, 0xf0, 0x11, 0x00


	//----- nvinfo : EIATTR_KPARAM_INFO
	.align		4
.L_28:
        /*0068*/ 	.byte	0x04, 0x17
        /*006a*/ 	.short	(.L_30 - .L_29)
.L_29:
        /*006c*/ 	.word	0x00000000
        /*0070*/ 	.short	0x0004
        /*0072*/ 	.short	0x001c
        /*0074*/ 	.byte	0x00, 0xf0, 0x11, 0x00


	//----- nvinfo : EIATTR_KPARAM_INFO
	.align		4
.L_30:
        /*0078*/ 	.byte	0x04, 0x17
        /*007a*/ 	.short	(.L_32 - .L_31)
.L_31:
        /*007c*/ 	.word	0x00000000
        /*0080*/ 	.short	0x0003
        /*0082*/ 	.short	0x0018
        /*0084*/ 	.byte	0x00, 0xf0, 0x11, 0x00


	//----- nvinfo : EIATTR_KPARAM_INFO
	.align		4
.L_32:
        /*0088*/ 	.byte	0x04, 0x17
        /*008a*/ 	.short	(.L_34 - .L_33)
.L_33:
        /*008c*/ 	.word	0x00000000
        /*0090*/ 	.short	0x0002
        /*0092*/ 	.short	0x0010
        /*0094*/ 	.byte	0x00, 0xf4, 0x21, 0x00


	//----- nvinfo : EIATTR_KPARAM_INFO
	.align		4
.L_34:
        /*0098*/ 	.byte	0x04, 0x17
        /*009a*/ 	.short	(.L_36 - .L_35)
.L_35:
        /*009c*/ 	.word	0x00000000
        /*00a0*/ 	.short	0x0001
        /*00a2*/ 	.short	0x0008
        /*00a4*/ 	.byte	0x00, 0xf4, 0x21, 0x00


	//----- nvinfo : EIATTR_KPARAM_INFO
	.align		4
.L_36:
        /*00a8*/ 	.byte	0x04, 0x17
        /*00aa*/ 	.short	(.L_38 - .L_37)
.L_37:
        /*00ac*/ 	.word	0x00000000
        /*00b0*/ 	.short	0x0000
        /*00b2*/ 	.short	0x0000
        /*00b4*/ 	.byte	0x00, 0xf4, 0x21, 0x00


	//----- nvinfo : EIATTR_AT_ENTRY_FRAGMENTS
	.align		4
.L_38:
        /*00b8*/ 	.byte	0x04, 0x4f
        /*00ba*/ 	.short	(.L_40 - .L_39)


	//   ....[0]....
.L_39:
        /*00bc*/ 	.word	0x00000004


	//----- nvinfo : EIATTR_RESERVED_SMEM_USED
	.align		4
.L_40:
        /*00c0*/ 	.byte	0x01, 0x41
	.zero		2


	//----- nvinfo : EIATTR_SPARSE_MMA_MASK
	.align		4
        /*00c4*/ 	.byte	0x03, 0x50
        /*00c6*/ 	.short	0x0000


	//----- nvinfo : EIATTR_TCGEN05_1CTA_USED
	.align		4
        /*00c8*/ 	.byte	0x01, 0x51
	.zero		2


	//----- nvinfo : EIATTR_MAXREG_COUNT
	.align		4
        /*00cc*/ 	.byte	0x03, 0x1b
        /*00ce*/ 	.short	0x00ff


	//----- nvinfo : EIATTR_NUM_BARRIERS
	.align		4
        /*00d0*/ 	.byte	0x02, 0x4c
        /*00d2*/ 	.byte	0x01
	.zero		1


	//----- nvinfo : EIATTR_INT_WARP_WIDE_INSTR_OFFSETS
	.align		4
        /*00d4*/ 	.byte	0x04, 0x31
        /*00d6*/ 	.short	(.L_42 - .L_41)


	//   ....[0]....
.L_41:
        /*00d8*/ 	.word	0x00001690


	//   ....[1]....
        /*00dc*/ 	.word	0x000016b0


	//   ....[2]....
        /*00e0*/ 	.word	0x00001740


	//   ....[3]....
        /*00e4*/ 	.word	0x000018f0


	//   ....[4]....
        /*00e8*/ 	.word	0x00001900


	//   ....[5]....
        /*00ec*/ 	.word	0x00001960


	//   ....[6]....
        /*00f0*/ 	.word	0x00001970


	//   ....[7]....
        /*00f4*/ 	.word	0x00001b10


	//   ....[8]....
        /*00f8*/ 	.word	0x00001b20


	//   ....[9]....
        /*00fc*/ 	.word	0x00001ca0


	//   ....[10]....
        /*0100*/ 	.word	0x00001cd0


	//   ....[11]....
        /*0104*/ 	.word	0x00001d00


	//   ....[12]....
        /*0108*/ 	.word	0x00001d20


	//   ....[13]....
        /*010c*/ 	.word	0x00001eb0


	//   ....[14]....
        /*0110*/ 	.word	0x00001ec0


	//   ....[15]....
        /*0114*/ 	.word	0x000021e0


	//   ....[16]....
        /*0118*/ 	.word	0x000021f0


	//   ....[17]....
        /*011c*/ 	.word	0x00002530


	//   ....[18]....
        /*0120*/ 	.word	0x00002580


	//----- nvinfo : EIATTR_COOP_GROUP_MASK_REGIDS
	.align		4
.L_42:
        /*0124*/ 	.byte	0x04, 0x29
        /*0126*/ 	.short	(.L_44 - .L_43)


	//   ....[0]....
.L_43:
        /*0128*/ 	.word	0xffffffff


	//   ....[1]....
        /*012c*/ 	.word	0xffffffff


	//   ....[2]....
        /*0130*/ 	.word	0xffffffff


	//   ....[3]....
        /*0134*/ 	.word	0xffffffff


	//   ....[4]....
        /*0138*/ 	.word	0xffffffff


	//   ....[5]....
        /*013c*/ 	.word	0xffffffff


	//   ....[6]....
        /*0140*/ 	.word	0xffffffff


	//   ....[7]....
        /*0144*/ 	.word	0xffffffff


	//   ....[8]....
        /*0148*/ 	.word	0xffffffff


	//   ....[9]....
        /*014c*/ 	.word	0xffffffff


	//----- nvinfo : EIATTR_COOP_GROUP_INSTR_OFFSETS
	.align		4
.L_44:
        /*0150*/ 	.byte	0x04, 0x28
        /*0152*/ 	.short	(.L_46 - .L_45)


	//   ....[0]....
.L_45:
        /*0154*/ 	.word	0x00000050


	//   ....[1]....
        /*0158*/ 	.word	0x00000310


	//   ....[2]....
        /*015c*/ 	.word	0x000004f0


	//   ....[3]....
        /*0160*/ 	.word	0x00000980


	//   ....[4]....
        /*0164*/ 	.word	0x00000ac0


	//   ....[5]....
        /*0168*/ 	.word	0x00000fa0


	//   ....[6]....
        /*016c*/ 	.word	0x000010e0


	//   ....[7]....
        /*0170*/ 	.word	0x00001530


	//   ....[8]....
        /*0174*/ 	.word	0x000023c0


	//   ....[9]....
        /*0178*/ 	.word	0x00002630


	//----- nvinfo : EIATTR_VRC_CTA_INIT_COUNT
	.align		4
.L_46:
        /*017c*/ 	.byte	0x02, 0x4a
        /*017e*/ 	.byte	0x80
	.zero		1


	//----- nvinfo : EIATTR_MBARRIER_INSTR_OFFSETS
	.align		4
        /*0180*/ 	.byte	0x04, 0x39
        /*0182*/ 	.short	(.L_48 - .L_47)


	//   ....[0]....
.L_47:
        /*0184*/ 	.word	0x00001760
        /*0188*/ 	.word	0x000000ff
        /*018c*/ 	.word	0x00003000
        /*0190*/ 	.short	0x0100
        /*0192*/ 	.byte	0x08
	.zero		1


	//   ....[1]....
        /*0194*/ 	.word	0x00001770
        /*0198*/ 	.word	0x000000ff
        /*019c*/ 	.word	0x00003010
        /*01a0*/ 	.short	0x0100
        /*01a2*/ 	.byte	0x08
	.zero		1


	//   ....[2]....
        /*01a4*/ 	.word	0x00001820
        /*01a8*/ 	.word	0x000000ff
        /*01ac*/ 	.word	0x00003008
        /*01b0*/ 	.short	0x0100
        /*01b2*/ 	.byte	0x08
	.zero		1


	//   ....[3]....
        /*01b4*/ 	.word	0x00001830
        /*01b8*/ 	.word	0x000000ff
        /*01bc*/ 	.word	0x00003018
        /*01c0*/ 	.short	0x0100
        /*01c2*/ 	.byte	0x08
	.zero		1


	//   ....[4]....
        /*01c4*/ 	.word	0x00001a00
        /*01c8*/ 	.word	0x000000ff
        /*01cc*/ 	.word	0x00003000
        /*01d0*/ 	.short	0x010a
        /*01d2*/ 	.byte	0x08
	.zero		1


	//   ....[5]....
        /*01d4*/ 	.word	0x00001b70
        /*01d8*/ 	.word	0x000000ff
        /*01dc*/ 	.word	0x00003010
        /*01e0*/ 	.short	0x010a
        /*01e2*/ 	.byte	0x08
	.zero		1


	//   ....[6]....
        /*01e4*/ 	.word	0x00001da0
        /*01e8*/ 	.word	0x000000ff
        /*01ec*/ 	.word	0x00003000
        /*01f0*/ 	.short	0x010a
        /*01f2*/ 	.byte	0x09
	.zero		1


	//   ....[7]....
        /*01f4*/ 	.word	0x00001f00
        /*01f8*/ 	.word	0x000000ff
        /*01fc*/ 	.word	0x00003010
        /*0200*/ 	.short	0x010a
        /*0202*/ 	.byte	0x09
	.zero		1


	//   ....[8]....
        /*0204*/ 	.word	0x00002000
        /*0208*/ 	.word	0x000000ff
        /*020c*/ 	.word	0x00003000
        /*0210*/ 	.short	0x0108
        /*0212*/ 	.byte	0x08
	.zero		1


	//   ....[9]....
        /*0214*/ 	.word	0x00002010
        /*0218*/ 	.word	0x000000ff
        /*021c*/ 	.word	0x00003010
        /*0220*/ 	.short	0x0108
        /*0222*/ 	.byte	0x08
	.zero		1


	//   ....[10]....
        /*0224*/ 	.word	0x00002060
        /*0228*/ 	.word	0x000000ff
        /*022c*/ 	.word	0x00003008
        /*0230*/ 	.short	0x0108
        /*0232*/ 	.byte	0x08
	.zero		1


	//   ....[11]....
        /*0234*/ 	.word	0x00002070
        /*0238*/ 	.word	0x000000ff
        /*023c*/ 	.word	0x00003018
        /*0240*/ 	.short	0x0108
        /*0242*/ 	.byte	0x08
	.zero		1


	//   ....[12]....
        /*0244*/ 	.word	0x00002650
        /*0248*/ 	.word	0x000000ff
        /*024c*/ 	.word	0x00003000
        /*0250*/ 	.short	0x010a
        /*0252*/ 	.byte	0x08
	.zero		1


	//   ....[13]....
        /*0254*/ 	.word	0x00002680
        /*0258*/ 	.word	0x000000ff
        /*025c*/ 	.word	0x00003010
        /*0260*/ 	.short	0x010a
        /*0262*/ 	.byte	0x08
	.zero		1


	//   ....[14]....
        /*0264*/ 	.word	0x000026b0
        /*0268*/ 	.word	0x000000ff
        /*026c*/ 	.word	0x00003000
        /*0270*/ 	.short	0x010a
        /*0272*/ 	.byte	0x09
	.zero		1


	//   ....[15]....
        /*0274*/ 	.word	0x000026e0
        /*0278*/ 	.word	0x000000ff
        /*027c*/ 	.word	0x00003010
        /*0280*/ 	.short	0x010a
        /*0282*/ 	.byte	0x09
	.zero		1


	//----- nvinfo : EIATTR_NUM_MBARRIERS
	.align		4
.L_48:
        /*0284*/ 	.byte	0x03, 0x38
        /*0286*/ 	.short	0x0004


	//----- nvinfo : EIATTR_EXIT_INSTR_OFFSETS
	.align		4
        /*0288*/ 	.byte	0x04, 0x1c
        /*028a*/ 	.short	(.L_50 - .L_49)


	//   ....[0]....
.L_49:
        /*028c*/ 	.word	0x00002640


	//----- nvinfo : EIATTR_REQNTID
	.align		4
.L_50:
        /*0290*/ 	.byte	0x04, 0x10
        /*0292*/ 	.short	(.L_52 - .L_51)
.L_51:
        /*0294*/ 	.word	0x00000100
        /*0298*/ 	.word	0x00000001
        /*029c*/ 	.word	0x00000001


	//----- nvinfo : EIATTR_CRS_STACK_SIZE
	.align		4
.L_52:
        /*02a0*/ 	.byte	0x04, 0x1e
        /*02a2*/ 	.short	(.L_54 - .L_53)
.L_53:
        /*02a4*/ 	.word	0x00000000


	//----- nvinfo : EIATTR_CBANK_PARAM_SIZE
	.align		4
.L_54:
        /*02a8*/ 	.byte	0x03, 0x19
        /*02aa*/ 	.short	0x0050


	//----- nvinfo : EIATTR_PARAM_CBANK
	.align		4
        /*02ac*/ 	.byte	0x04, 0x0a
        /*02ae*/ 	.short	(.L_56 - .L_55)
	.align		4
.L_55:
        /*02b0*/ 	.word	index@(.nv.constant0.gluon_tcgen05)
        /*02b4*/ 	.short	0x0380
        /*02b6*/ 	.short	0x0050


	//----- nvinfo : EIATTR_SW_WAR
	.align		4
.L_56:
        /*02b8*/ 	.byte	0x04, 0x36
        /*02ba*/ 	.short	(.L_58 - .L_57)
.L_57:
        /*02bc*/ 	.word	0x00000008
.L_58:


//--------------------- .nv.compat                --------------------------
	.section	.nv.compat,"",@"SHT_CUDA_COMPAT_INFO"
	.align	4
        /*0000*/ 	.byte	0x02, 0x02, 0x02, 0x00, 0x02, 0x05, 0x05, 0x00, 0x02, 0x03, 0x03, 0x00, 0x02, 0x06, 0x01, 0x00


//--------------------- .nv.callgraph             --------------------------
	.section	.nv.callgraph,"",@"SHT_CUDA_CALLGRAPH"
	.align	4
	.sectionentsize	8
	.align		4
        /*0000*/ 	.word	0x00000000
	.align		4
        /*0004*/ 	.word	0xffffffff
	.align		4
        /*0008*/ 	.word	0x00000000
	.align		4
        /*000c*/ 	.word	0xfffffffe
	.align		4
        /*0010*/ 	.word	0x00000000
	.align		4
        /*0014*/ 	.word	0xfffffffd
	.align		4
        /*0018*/ 	.word	0x00000000
	.align		4
        /*001c*/ 	.word	0xfffffffc


//--------------------- .text.gluon_tcgen05       --------------------------
	.section	.text.gluon_tcgen05,"ax",@progbits
	.align	128
        .global         gluon_tcgen05
        .type           gluon_tcgen05,@function
        .size           gluon_tcgen05,(.L_x_78 - gluon_tcgen05)
        .other          gluon_tcgen05,@"STO_CUDA_ENTRY STV_DEFAULT"
gluon_tcgen05:
.text.gluon_tcgen05:
[----:B------:R-:W1:Y:S01]  /*0000*/  LDC R1, c[0x0][0x37c] ;  /* 0x0000df00ff017b82 */ /* 0x000e620000000800 */
[----:B------:R-:W2:Y:S02]  /*0010*/  S2R R0, SR_TID.X ;  /* 0x0000000000007919 */ /* 0x000ea40000002100 */
[----:B--2---:R-:W-:-:S13]  /*0020*/  ISETP.GE.U32.AND P2, PT, R0, 0x20, PT ;  /* 0x000000200000780c */ /* 0x004fda0003f46070 */
[----:B------:R-:W-:Y:S05]  /*0030*/  @P2 BRA `(.L_x_0) ;  /* 0x0000000000b82947 */ /* 0x000fea0003800000 */
[----:B------:R-:W2:Y:S01]  /*0040*/  S2UR UR6, SR_CgaCtaId ;  /* 0x00000000000679c3 */ /* 0x000ea20000008800 */
[----:B------:R-:W-:Y:S01]  /*0050*/  NOP ;  /* 0x0000000000007918 */ /* 0x000fe20000000000 */
[----:B------:R-:W-:Y:S02]  /*0060*/  UMOV UR4, 0x40 ;  /* 0x0000004000047882 */ /* 0x000fe40000000000 */
[----:B--2---:R-:W-:-:S09]  /*0070*/  ULEA UR4, UR6, UR4, 0x18 ;  /* 0x0000000406047291 */ /* 0x004fd2000f8ec0ff */
[----:B------:R-:W2:Y:S01]  /*0080*/  LDS.U8 R2, [UR4] ;  /* 0x00000004ff027984 */ /* 0x000ea20008000000 */
[----:B------:R-:W-:Y:S02]  /*0090*/  UMOV UR4, 0x400 ;  /* 0x0000040000047882 */ /* 0x000fe40000000000 */
[----:B------:R-:W-:Y:S01]  /*00a0*/  ULEA UR4, UR6, UR4, 0x18 ;  /* 0x0000000406047291 */ /* 0x000fe2000f8ec0ff */
[----:B--2---:R-:W-:-:S13]  /*00b0*/  ISETP.NE.AND P0, PT, R2, RZ, PT ;  /* 0x000000ff0200720c */ /* 0x004fda0003f05270 */
[----:B------:R-:W-:Y:S05]  /*00c0*/  @P0 BRA `(.L_x_1) ;  /* 0x00000000007c0947 */ /* 0x000fea0003800000 */
[----:B------:R-:W-:-:S13]  /*00d0*/  ELECT P0, URZ, PT ;  /* 0x0000000000ff782f */ /* 0x000fda0003800000 */
[----:B------:R-:W-:Y:S05]  /*00e0*/  @!P0 BRA `(.L_x_2) ;  /* 0x0000000000848947 */ /* 0x000fea0003800000 */
[----:B------:R-:W-:Y:S01]  /*00f0*/  UMOV UR5, 0x4 ;  /* 0x0000000400057882 */ /* 0x000fe20000000000 */
[----:B------:R-:W-:Y:S02]  /*0100*/  IMAD.MOV.U32 R5, RZ, RZ, 0x1 ;  /* 0x00000001ff057424 */ /* 0x000fe400078e00ff */
[----:B------:R-:W-:Y:S02]  /*0110*/  IMAD.MOV.U32 R3, RZ, RZ, 0xf ;  /* 0x0000000fff037424 */ /* 0x000fe400078e00ff */
[----:B------:R-:W-:Y:S04]  /*0120*/  DEPBAR.LE SB2, 0x36 ;  /* 0x0000ad800000791a */ /* 0x000fe80000000000 */
[----:B------:R-:W2:Y:S02]  /*0130*/  UTCATOMSWS.FIND_AND_SET.ALIGN UP0, UR5, UR5 ;  /* 0x00000005000575e3 */ /* 0x000ea40008000800 */
[----:B--2---:R-:W-:-:S04]  /*0140*/  PLOP3.LUT P0, PT, PT, PT, UP0, 0x80, 0x8 ;  /* 0x000000000008781c */ /* 0x004fc80003f0f008 */
[----:B------:R-:W-:-:S04]  /*0150*/  SEL R2, RZ, 0xffffffff, !P0 ;  /* 0xffffffffff027807 */ /* 0x000fc80004000000 */
[----:B------:R-:W-:Y:S01]  /*0160*/  ISETP.NE.AND P0, PT, R2, RZ, PT ;  /* 0x000000ff0200720c */ /* 0x000fe20003f05270 */
[----:B------:R-:W-:-:S12]  /*0170*/  IMAD.U32 R2, RZ, RZ, UR5 ;  /* 0x00000005ff027e24 */ /* 0x000fd8000f8e00ff */
[----:B------:R-:W-:Y:S05]  /*0180*/  @P0 BRA `(.L_x_3) ;  /* 0x0000000000240947 */ /* 0x000fea0003800000 */
.L_x_4:
[----:B------:R-:W-:Y:S05]  /*0190*/  NANOSLEEP 0x64 ;  /* 0x000000640000795d */ /* 0x000fea0003800000 */
[----:B------:R-:W-:-:S05]  /*01a0*/  UMOV UR5, 0x4 ;  /* 0x0000000400057882 */ /* 0x000fca0000000000 */
[----:B------:R-:W-:Y:S04]  /*01b0*/  DEPBAR.LE SB2, 0x36 ;  /* 0x0000ad800000791a */ /* 0x000fe80000000000 */
[----:B------:R-:W2:Y:S02]  /*01c0*/  UTCATOMSWS.FIND_AND_SET.ALIGN UP0, UR5, UR5 ;  /* 0x00000005000575e3 */ /* 0x000ea40008000800 */
[----:B--2---:R-:W-:-:S04]  /*01d0*/  PLOP3.LUT P0, PT, PT, PT, UP0, 0x80, 0x8 ;  /* 0x000000000008781c */ /* 0x004fc80003f0f008 */
[----:B------:R-:W-:-:S04]  /*01e0*/  SEL R2, RZ, 0xffffffff, !P0 ;  /* 0xffffffffff027807 */ /* 0x000fc80004000000 */
[----:B------:R-:W-:Y:S01]  /*01f0*/  ISETP.NE.AND P0, PT, R2, RZ, PT ;  /* 0x000000ff0200720c */ /* 0x000fe20003f05270 */
[----:B------:R-:W-:-:S12]  /*0200*/  IMAD.U32 R2, RZ, RZ, UR5 ;  /* 0x00000005ff027e24 */ /* 0x000fd8000f8e00ff */
[----:B------:R-:W-:Y:S05]  /*0210*/  @!P0 BRA `(.L_x_4) ;  /* 0xfffffffc00dc8947 */ /* 0x000fea000383ffff */
.L_x_3:
[C---:B------:R-:W-:Y:S01]  /*0220*/  VIADD R4, R2.reuse, 0x10 ;  /* 0x0000001002047836 */ /* 0x040fe20000000000 */
[----:B------:R-:W-:Y:S01]  /*0230*/  UMOV UR5, 0x50 ;  /* 0x0000005000057882 */ /* 0x000fe20000000000 */
[----:B------:R-:W-:Y:S01]  /*0240*/  SHF.L.U32 R3, R3, R2, RZ ;  /* 0x0000000203037219 */ /* 0x000fe200000006ff */
[----:B------:R-:W-:Y:S01]  /*0250*/  ULEA UR5, UR6, UR5, 0x18 ;  /* 0x0000000506057291 */ /* 0x000fe2000f8ec0ff */
[----:B------:R-:W-:Y:S01]  /*0260*/  IMAD.SHL.U32 R2, R2, 0x20, RZ ;  /* 0x0000002002027824 */ /* 0x000fe200078e00ff */
[----:B------:R-:W-:-:S04]  /*0270*/  SHF.L.U32 R4, R5, R4, RZ ;  /* 0x0000000405047219 */ /* 0x000fc800000006ff */
[----:B------:R-:W-:-:S05]  /*0280*/  LOP3.LUT R3, R4, R3, RZ, 0xfc, !PT ;  /* 0x0000000304037212 */ /* 0x000fca00078efcff */
[----:B------:R2:W-:Y:S04]  /*0290*/  ATOMS.OR RZ, [UR5], R3 ;  /* 0x00000003ffff798c */ /* 0x0005e8000b000005 */
[----:B------:R2:W-:Y:S01]  /*02a0*/  STS [UR4], R2 ;  /* 0x00000002ff007988 */ /* 0x0005e20008000804 */
[----:B------:R-:W-:Y:S05]  /*02b0*/  BRA `(.L_x_2) ;  /* 0x0000000000107947 */ /* 0x000fea0003800000 */
.L_x_1:
[----:B------:R-:W-:Y:S01]  /*02c0*/  IMAD.MOV.U32 R3, RZ, RZ, -0x1 ;  /* 0xffffffffff037424 */ /* 0x000fe200078e00ff */
[----:B------:R-:W-:-:S04]  /*02d0*/  MOV R2, 0x300 ;  /* 0x0000030000027802 */ /* 0x000fc80000000f00 */
[----:B------:R2:W-:Y:S03]  /*02e0*/  STS [UR4], R3 ;  /* 0x00000003ff007988 */ /* 0x0005e60008000804 */
[----:B-12---:R-:W-:Y:S05]  /*02f0*/  CALL.REL.NOINC `($__internal_1_$__cuda_sm10x_tcgen05_guardrail_trap_phase_invalid_during_alloc) ;  /* 0x0000002400107944 */ /* 0x006fea0003c00000 */
.L_x_2:
[----:B------:R-:W-:Y:S05]  /*0300*/  WARPSYNC.ALL ;  /* 0x0000000000007948 */ /* 0x000fea0003800000 */
[----:B------:R-:W-:Y:S01]  /*0310*/  NOP ;  /* 0x0000000000007918 */ /* 0x000fe20000000000 */
.L_x_0:
[----:B------:R-:W3:Y:S08]  /*0320*/  S2UR UR4, SR_CgaCtaId ;  /* 0x00000000000479c3 */ /* 0x000ef00000008800 */
[----:B------:R-:W-:Y:S01]  /*0330*/  BAR.SYNC.DEFER_BLOCKING 0x0 ;  /* 0x0000000000007b1d */ /* 0x000fe20000010000 */
[----:B------:R-:W-:-:S05]  /*0340*/  LOP3.LUT R36, R0, 0xff, RZ, 0xc0, !PT ;  /* 0x000000ff00247812 */ /* 0x000fca00078ec0ff */
[----:B------:R-:W-:Y:S02]  /*0350*/  UMOV UR8, 0x400 ;  /* 0x0000040000087882 */ /* 0x000fe40000000000 */
[----:B------:R-:W4:Y:S08]  /*0360*/  LDC R7, c[0x0][0x3a0] ;  /* 0x0000e800ff077b82 */ /* 0x000f300000000800 */
[----:B------:R-:W5:Y:S01]  /*0370*/  S2UR UR9, SR_CTAID.Y ;  /* 0x00000000000979c3 */ /* 0x000f620000002600 */
[----:B---3--:R-:W-:-:S09]  /*0380*/  ULEA UR8, UR4, UR8, 0x18 ;  /* 0x0000000804087291 */ /* 0x008fd2000f8ec0ff */
[----:B------:R-:W3:Y:S01]  /*0390*/  LDS R4, [UR8] ;  /* 0x00000008ff047984 */ /* 0x000ee20008000800 */
[----:B------:R-:W-:Y:S06]  /*03a0*/  BAR.SYNC.DEFER_BLOCKING 0x0 ;  /* 0x0000000000007b1d */ /* 0x000fec0000010000 */
[----:B------:R-:W-:Y:S05]  /*03b0*/  @P2 BRA `(.L_x_5) ;  /* 0x0000000000182947 */ /* 0x000fea0003800000 */
[----:B------:R-:W-:Y:S01]  /*03c0*/  ELECT P0, URZ, PT ;  /* 0x0000000000ff782f */ /* 0x000fe20003800000 */
[----:B--2---:R-:W-:Y:S01]  /*03d0*/  IMAD.MOV.U32 R2, RZ, RZ, 0x1 ;  /* 0x00000001ff027424 */ /* 0x004fe200078e00ff */
[----:B------:R-:W-:Y:S01]  /*03e0*/  UMOV UR5, 0x40 ;  /* 0x0000004000057882 */ /* 0x000fe20000000000 */
[----:B------:R-:W-:Y:S01]  /*03f0*/  UVIRTCOUNT.DEALLOC.SMPOOL 0x80 ;  /* 0x000000800000784c */ /* 0x000fe20000000000 */
[----:B------:R-:W-:-:S09]  /*0400*/  ULEA UR5, UR4, UR5, 0x18 ;  /* 0x0000000504057291 */ /* 0x000fd2000f8ec0ff */
[----:B------:R2:W-:Y:S03]  /*0410*/  @P0 STS.U8 [UR5], R2 ;  /* 0x00000002ff000988 */ /* 0x0005e60008000005 */
.L_x_5:
[----:B------:R-:W2:Y:S01]  /*0420*/  S2UR UR4, SR_CTAID.Z ;  /* 0x00000000000479c3 */ /* 0x000ea20000002700 */
[----:B------:R-:W5:Y:S01]  /*0430*/  LDCU UR5, c[0x0][0x370] ;  /* 0x00006e00ff0577ac */ /* 0x000f620008000800 */
[C---:B------:R-:W-:Y:S01]  /*0440*/  ISETP.GE.U32.AND P0, PT, R36.reuse, 0x20, PT ;  /* 0x000000202400780c */ /* 0x040fe20003f06070 */
[----:B----4-:R-:W-:Y:S01]  /*0450*/  VIADD R6, R7, 0xffffffff ;  /* 0xffffffff07067836 */ /* 0x010fe20000000000 */
[C---:B------:R-:W-:Y:S01]  /*0460*/  ISETP.NE.U32.AND P3, PT, R36.reuse, RZ, PT ;  /* 0x000000ff2400720c */ /* 0x040fe20003f65070 */
[----:B------:R-:W2:Y:S02]  /*0470*/  LDCU UR6, c[0x0][0x374] ;  /* 0x00006e80ff0677ac */ /* 0x000ea40008000800 */
[----:B--2---:R-:W-:Y:S01]  /*0480*/  LEA R3, R36, UR8, 0x2 ;  /* 0x0000000824037c11 */ /* 0x004fe2000f8e10ff */
[----:B------:R-:W-:Y:S01]  /*0490*/  BSSY.RECONVERGENT B0, `(.L_x_6) ;  /* 0x0000015000007945 */ /* 0x000fe20003800200 */
[----:B------:R-:W5:Y:S01]  /*04a0*/  S2UR UR7, SR_CTAID.X ;  /* 0x00000000000779c3 */ /* 0x000f620000002500 */
[----:B------:R-:W2:Y:S01]  /*04b0*/  LDCU.64 UR20, c[0x0][0x3c0] ;  /* 0x00007800ff1477ac */ /* 0x000ea20008000a00 */
[----:B---3--:R-:W-:-:S04]  /*04c0*/  R2UR UR23, R4 ;  /* 0x00000000041772ca */ /* 0x008fc800000e0000 */
[----:B------:R3:W-:Y:S02]  /*04d0*/  @!P0 STS [R3], RZ ;  /* 0x000000ff03008388 */ /* 0x0007e40000000800 */
[----:B------:R-:W4:Y:S01]  /*04e0*/  LDC R2, c[0x0][0x398] ;  /* 0x0000e600ff027b82 */ /* 0x000f220000000800 */
[----:B------:R-:W-:Y:S01]  /*04f0*/  NOP ;  /* 0x0000000000007918 */ /* 0x000fe20000000000 */
[----:B------:R3:W-:Y:S01]  /*0500*/  @!P3 STS [UR8+0x20], R6 ;  /* 0x00002006ff00b988 */ /* 0x0007e20008000808 */
[----:B-----5:R-:W-:-:S04]  /*0510*/  UIMAD UR4, UR4, UR6, UR9 ;  /* 0x00000006040472a4 */ /* 0x020fc8000f8e0209 */
[----:B------:R-:W-:-:S04]  /*0520*/  UIMAD UR4, UR4, UR5, UR7 ;  /* 0x00000005040472a4 */ /* 0x000fc8000f8e0207 */
[----:B------:R-:W-:-:S04]  /*0530*/  UIMAD UR4, UR4, 0x180, URZ ;  /* 0x00000180040478a4 */ /* 0x000fc8000f8e02ff */
[----:B--2---:R-:W-:Y:S01]  /*0540*/  UIADD3 UR24, UP0, UPT, UR4, UR20, URZ ;  /* 0x0000001404187290 */ /* 0x004fe2000ff1e0ff */
[----:B----4-:R-:W-:-:S03]  /*0550*/  VIADD R2, R2, 0xffffffff ;  /* 0xffffffff02027836 */ /* 0x010fc60000000000 */
[----:B------:R-:W-:Y:S01]  /*0560*/  ULEA.HI.X.SX32 UR25, UR4, UR21, 0x1, UP0 ;  /* 0x0000001504197291 */ /* 0x000fe200080f0eff */
[----:B---3--:R-:W-:Y:S11]  /*0570*/  @P3 BRA `(.L_x_7) ;  /* 0x0000000000183947 */ /* 0x008ff60003800000 */
[----:B------:R-:W2:Y:S01]  /*0580*/  LDS R4, [UR8+0x8] ;  /* 0x00000808ff047984 */ /* 0x000ea20008000800 */
[----:B------:R-:W3:Y:S01]  /*0590*/  LDC.64 R8, c[0x0][0x380] ;  /* 0x0000e000ff087b82 */ /* 0x000ee20000000a00 */
[----:B------:R-:W-:Y:S02]  /*05a0*/  IMAD.MOV.U32 R5, RZ, RZ, 0x70 ;  /* 0x00000070ff057424 */ /* 0x000fe400078e00ff */
[----:B---3--:R3:W-:Y:S03]  /*05b0*/  STS.64 [UR8], R8 ;  /* 0x00000008ff007988 */ /* 0x0087e60008000a08 */
[----:B--2---:R-:W-:-:S05]  /*05c0*/  LOP3.LUT R4, R4, 0x10, R5, 0xd8, !PT ;  /* 0x0000001004047812 */ /* 0x004fca00078ed805 */
[----:B------:R3:W-:Y:S02]  /*05d0*/  STS [UR8+0x8], R4 ;  /* 0x00000804ff007988 */ /* 0x0007e40008000808 */
.L_x_7:
[----:B------:R-:W-:Y:S05]  /*05e0*/  BSYNC.RECONVERGENT B0 ;  /* 0x0000000000007941 */ /* 0x000fea0003800200 */
.L_x_6:
[----:B------:R-:W-:Y:S04]  /*05f0*/  BSSY.RECONVERGENT B0, `(.L_x_8) ;  /* 0x000000a000007945 */ /* 0x000fe80003800200 */
[----:B------:R-:W-:Y:S05]  /*0600*/  @P3 BRA `(.L_x_9) ;  /* 0x0000000000203947 */ /* 0x000fea0003800000 */
[----:B---3--:R-:W2:Y:S01]  /*0610*/  LDS R4, [UR8+0x34] ;  /* 0x00003408ff047984 */ /* 0x008ea20008000800 */
[----:B------:R-:W-:Y:S02]  /*0620*/  IMAD.MOV.U32 R5, RZ, RZ, 0x1f000000 ;  /* 0x1f000000ff057424 */ /* 0x000fe400078e00ff */
[----:B------:R-:W-:Y:S01]  /*0630*/  @!P3 IMAD.MOV.U32 R8, RZ, RZ, 0x3f ;  /* 0x0000003fff08b424 */ /* 0x000fe200078e00ff */
[----:B------:R-:W3:Y:S02]  /*0640*/  @!P3 LDS R9, [UR8+0x38] ;  /* 0x00003808ff09b984 */ /* 0x000ee40008000800 */
[----:B--2---:R-:W-:Y:S02]  /*0650*/  LOP3.LUT R4, R4, 0xff000000, R5, 0xb8, !PT ;  /* 0xff00000004047812 */ /* 0x004fe400078eb805 */
[----:B---3--:R-:W-:-:S03]  /*0660*/  @!P3 LOP3.LUT R5, R9, 0xff, R8, 0xb8, !PT ;  /* 0x000000ff0905b812 */ /* 0x008fc600078eb808 */
[----:B------:R2:W-:Y:S04]  /*0670*/  STS [UR8+0x34], R4 ;  /* 0x00003404ff007988 */ /* 0x0005e80008000808 */
[----:B------:R2:W-:Y:S02]  /*0680*/  @!P3 STS [UR8+0x38], R5 ;  /* 0x00003805ff00b988 */ /* 0x0005e40008000808 */
.L_x_9:
[----:B------:R-:W-:Y:S05]  /*0690*/  BSYNC.RECONVERGENT B0 ;  /* 0x0000000000007941 */ /* 0x000fea0003800200 */
.L_x_8:
[----:B------:R-:W-:Y:S04]  /*06a0*/  BSSY.RECONVERGENT B0, `(.L_x_10) ;  /* 0x000000a000007945 */ /* 0x000fe80003800200 */
[----:B------:R-:W-:Y:S05]  /*06b0*/  @P3 BRA `(.L_x_11) ;  /* 0x0000000000203947 */ /* 0x000fea0003800000 */
[----:B--23--:R-:W2:Y:S01]  /*06c0*/  LDS R4, [UR8+0x1c] ;  /* 0x00001c08ff047984 */ /* 0x00cea20008000800 */
[----:B------:R-:W3:Y:S03]  /*06d0*/  LDC.64 R10, c[0x0][0x3a8] ;  /* 0x0000ea00ff0a7b82 */ /* 0x000ee60000000a00 */
[----:B------:R4:W-:Y:S01]  /*06e0*/  STS [UR8+0x24], R2 ;  /* 0x00002402ff007988 */ /* 0x0009e20008000808 */
[--C-:B---3--:R-:W-:Y:S02]  /*06f0*/  SHF.R.U32.HI R9, RZ, 0x4, R11.reuse ;  /* 0x00000004ff097819 */ /* 0x108fe4000001160b */
[----:B------:R-:W-:-:S05]  /*0700*/  SHF.R.U64 R5, R10, 0x4, R11 ;  /* 0x000000040a057819 */ /* 0x000fca000000120b */
[----:B------:R4:W-:Y:S01]  /*0710*/  STS [UR8+0xc], R5 ;  /* 0x00000c05ff007988 */ /* 0x0009e20008000808 */
[----:B--2---:R-:W-:-:S05]  /*0720*/  LOP3.LUT R4, R4, 0xf, R9, 0xb8, !PT ;  /* 0x0000000f04047812 */ /* 0x004fca00078eb809 */
[----:B------:R4:W-:Y:S02]  /*0730*/  STS [UR8+0x1c], R4 ;  /* 0x00001c04ff007988 */ /* 0x0009e40008000808 */
.L_x_11:
[----:B------:R-:W-:Y:S05]  /*0740*/  BSYNC.RECONVERGENT B0 ;  /* 0x0000000000007941 */ /* 0x000fea0003800200 */
.L_x_10:
[----:B------:R-:W-:Y:S04]  /*0750*/  BSSY.RECONVERGENT B1, `(.L_x_12) ;  /* 0x000001d000017945 */ /* 0x000fe80003800200 */
[----:B------:R-:W-:Y:S04]  /*0760*/  BSSY.RELIABLE B0, `(.L_x_13) ;  /* 0x0000018000007945 */ /* 0x000fe80003800100 */
[----:B------:R-:W-:Y:S05]  /*0770*/  @P3 BRA `(.L_x_14) ;  /* 0x00000000001c3947 */ /* 0x000fea0003800000 */
[----:B--234-:R-:W2:Y:S02]  /*0780*/  LDS R4, [UR8+0x34] ;  /* 0x00003408ff047984 */ /* 0x01cea40008000800 */
[----:B--2---:R-:W-:-:S05]  /*0790*/  LOP3.LUT R4, R4, 0x7, RZ, 0xb8, !PT ;  /* 0x0000000704047812 */ /* 0x004fca00078eb8ff */
[----:B------:R2:W-:Y:S01]  /*07a0*/  STS [UR8+0x34], R4 ;  /* 0x00003404ff007988 */ /* 0x0005e20008000808 */
[----:B------:R-:W-:Y:S05]  /*07b0*/  @P3 BRA `(.L_x_15) ;  /* 0x00000000001c3947 */ /* 0x000fea0003800000 */
[----:B--2---:R-:W2:Y:S02]  /*07c0*/  LDS R4, [UR8+0x34] ;  /* 0x00003408ff047984 */ /* 0x004ea40008000800 */
[----:B--2---:R-:W-:-:S05]  /*07d0*/  LOP3.LUT R4, R4, 0x38, RZ, 0xb8, !PT ;  /* 0x0000003804047812 */ /* 0x004fca00078eb8ff */
[----:B------:R5:W-:Y:S02]  /*07e0*/  STS [UR8+0x34], R4 ;  /* 0x00003404ff007988 */ /* 0x000be40008000808 */
.L_x_14:
[----:B------:R-:W-:Y:S05]  /*07f0*/  @P3 BRA `(.L_x_16) ;  /* 0x00000000001c3947 */ /* 0x000fea0003800000 */
[----:B--2345:R-:W2:Y:S02]  /*0800*/  LDS R4, [UR8+0x8] ;  /* 0x00000808ff047984 */ /* 0x03cea40008000800 */
[----:B--2---:R-:W-:-:S05]  /*0810*/  LOP3.LUT R4, R4, 0x780, RZ, 0xb8, !PT ;  /* 0x0000078004047812 */ /* 0x004fca00078eb8ff */
[----:B------:R3:W-:Y:S02]  /*0820*/  STS [UR8+0x8], R4 ;  /* 0x00000804ff007988 */ /* 0x0007e40008000808 */
.L_x_15:
[----:B------:R-:W-:Y:S05]  /*0830*/  @P3 BRA `(.L_x_17) ;  /* 0x0000000000283947 */ /* 0x000fea0003800000 */
[----:B--23--:R-:W2:Y:S02]  /*0840*/  LDS R4, [UR8+0x8] ;  /* 0x00000808ff047984 */ /* 0x00cea40008000800 */
[----:B--2---:R-:W-:-:S05]  /*0850*/  LOP3.LUT R4, R4, 0x1800, RZ, 0xb8, !PT ;  /* 0x0000180004047812 */ /* 0x004fca00078eb8ff */
[----:B------:R2:W-:Y:S02]  /*0860*/  STS [UR8+0x8], R4 ;  /* 0x00000804ff007988 */ /* 0x0005e40008000808 */
.L_x_16:
[----:B------:R-:W-:Y:S05]  /*0870*/  @P3 BREAK.RELIABLE B0 ;  /* 0x0000000000003942 */ /* 0x000fea0003800100 */
[----:B------:R-:W-:Y:S05]  /*0880*/  @P3 BRA `(.L_x_18) ;  /* 0x0000000000243947 */ /* 0x000fea0003800000 */
[----:B--2-4-:R-:W2:Y:S01]  /*0890*/  LDS R5, [UR8+0x8] ;  /* 0x00000808ff057984 */ /* 0x014ea20008000800 */
[----:B---3-5:R-:W-:-:S05]  /*08a0*/  IMAD.MOV.U32 R4, RZ, RZ, 0x6000 ;  /* 0x00006000ff047424 */ /* 0x028fca00078e00ff */
[----:B--2---:R-:W-:-:S04]  /*08b0*/  LOP3.LUT R4, R5, 0x2000, R4, 0xd8, !PT ;  /* 0x0000200005047812 */ /* 0x004fc800078ed804 */
[----:B------:R-:W-:-:S05]  /*08c0*/  LOP3.LUT R4, R4, 0x400000, RZ, 0xb8, !PT ;  /* 0x0040000004047812 */ /* 0x000fca00078eb8ff */
[----:B------:R4:W-:Y:S02]  /*08d0*/  STS [UR8+0x8], R4 ;  /* 0x00000804ff007988 */ /* 0x0009e40008000808 */
.L_x_17:
[----:B------:R-:W-:Y:S05]  /*08e0*/  BSYNC.RELIABLE B0 ;  /* 0x0000000000007941 */ /* 0x000fea0003800100 */
.L_x_13:
[----:B--234-:R-:W2:Y:S02]  /*08f0*/  @!P3 LDS R4, [UR8+0x8] ;  /* 0x00000808ff04b984 */ /* 0x01cea40008000800 */
[----:B--2---:R-:W-:-:S05]  /*0900*/  @!P3 LOP3.LUT R4, R4, 0x8000, RZ, 0xb8, !PT ;  /* 0x000080000404b812 */ /* 0x004fca00078eb8ff */
[----:B------:R2:W-:Y:S02]  /*0910*/  @!P3 STS [UR8+0x8], R4 ;  /* 0x00000804ff00b988 */ /* 0x0005e40008000808 */
.L_x_18:
[----:B------:R-:W-:Y:S05]  /*0920*/  BSYNC.RECONVERGENT B1 ;  /* 0x0000000000017941 */ /* 0x000fea0003800200 */
.L_x_12:
[----:B------:R-:W-:Y:S05]  /*0930*/  WARPSYNC.ALL ;  /* 0x0000000000007948 */ /* 0x000fea0003800000 */
[----:B------:R-:W-:Y:S01]  /*0940*/  NOP ;  /* 0x0000000000007918 */ /* 0x000fe20000000000 */
[----:B------:R-:W-:Y:S05]  /*0950*/  @P0 BRA `(.L_x_19) ;  /* 0x0000000000300947 */ /* 0x000fea0003800000 */
[----:B--2345:R-:W2:Y:S01]  /*0960*/  S2R R4, SR_LANEID ;  /* 0x0000000000047919 */ /* 0x03cea20000000000 */
[----:B------:R-:W-:Y:S05]  /*0970*/  WARPSYNC.ALL ;  /* 0x0000000000007948 */ /* 0x000fea0003800000 */
[----:B------:R-:W-:Y:S01]  /*0980*/  NOP ;  /* 0x0000000000007918 */ /* 0x000fe20000000000 */
[----:B--2---:R-:W-:-:S05]  /*0990*/  IMAD.SHL.U32 R8, R4, 0x4, RZ ;  /* 0x0000000404087824 */ /* 0x004fca00078e00ff */
[----:B------:R-:W2:Y:S01]  /*09a0*/  LDS R9, [R8+UR8] ;  /* 0x0000000808097984 */ /* 0x000ea20008000800 */
[----:B------:R-:W-:-:S05]  /*09b0*/  IADD3 R4, P1, PT, R8, UR24, RZ ;  /* 0x0000001808047c10 */ /* 0x000fca000ff3e0ff */
[----:B------:R-:W-:-:S05]  /*09c0*/  IMAD.X R5, RZ, RZ, UR25, P1 ;  /* 0x00000019ff057e24 */ /* 0x000fca00088e06ff */
[----:B--2---:R2:W3:Y:S01]  /*09d0*/  ATOMG.E.EXCH.STRONG.GPU PT, RZ, [R4], R9 ;  /* 0x0000000904ff73a8 */ /* 0x0044e200041ee100 */
[----:B------:R-:W-:-:S04]  /*09e0*/  DEPBAR {5,4,3,2,1,0} ;  /* 0x0000003f0000791a */ /* 0x000fc80000000000 */
[----:B------:R-:W4:Y:S02]  /*09f0*/  CCTL.E.C.LDCU.IV.DEEP [UR24] ;  /* 0x0000000018007540 */ /* 0x000f240009c08000 */
[----:B----4-:R2:W-:Y:S01]  /*0a00*/  UTMACCTL.IV [UR24] ;  /* 0x00000000180079b9 */ /* 0x0105e20008000000 */
[----:B------:R-:W-:Y:S01]  /*0a10*/  NOP ;  /* 0x0000000000007918 */ /* 0x000fe20000000000 */
.L_x_19:
[----:B------:R-:W-:Y:S05]  /*0a20*/  @P0 BRA `(.L_x_20) ;  /* 0x00000000000c0947 */ /* 0x000fea0003800000 */
[----:B------:R0:W-:Y:S01]  /*0a30*/  UTMACMDFLUSH ;  /* 0x00000000000079b7 */ /* 0x0001e20000000000 */
[----:B------:R-:W-:Y:S05]  /*0a40*/  @P0 BRA `(.L_x_20) ;  /* 0x0000000000040947 */ /* 0x000fea0003800000 */
[----:B------:R-:W-:-:S04]  /*0a50*/  DEPBAR.LE SB0, 0x0 ;  /* 0x000080000000791a */ /* 0x000fc80000000000 */
.L_x_20:
[----:B------:R-:W-:Y:S05]  /*0a60*/  WARPSYNC.ALL ;  /* 0x0000000000007948 */ /* 0x000fea0003800000 */
[----:B------:R-:W-:Y:S01]  /*0a70*/  NOP ;  /* 0x0000000000007918 */ /* 0x000fe20000000000 */
[----:B---3--:R-:W-:Y:S06]  /*0a80*/  BAR.SYNC.DEFER_BLOCKING 0x0 ;  /* 0x0000000000007b1d */ /* 0x008fec0000010000 */
[----:B------:R-:W-:Y:S02]  /*0a90*/  BSSY.RECONVERGENT B1, `(.L_x_21) ;  /* 0x000000b000017945 */ /* 0x000fe40003800200 */
[----:B------:R-:W-:Y:S06]  /*0aa0*/  BAR.SYNC.DEFER_BLOCKING 0x0 ;  /* 0x0000000000007b1d */ /* 0x000fec0000010000 */
[----:B------:R3:W-:Y:S01]  /*0ab0*/  @!P0 STS [R3], RZ ;  /* 0x000000ff03008388 */ /* 0x0007e20000000800 */
[----:B------:R-:W-:Y:S01]  /*0ac0*/  NOP ;  /* 0x0000000000007918 */ /* 0x000fe20000000000 */
[----:B------:R-:W-:Y:S05]  /*0ad0*/  @P3 BRA `(.L_x_22) ;  /* 0x0000000000183947 */ /* 0x000fea0003800000 */
[----:B--2-45:R-:W2:Y:S01]  /*0ae0*/  LDS R4, [UR8+0x8] ;  /* 0x00000808ff047984 */ /* 0x034ea20008000800 */
[----:B------:R-:W4:Y:S01]  /*0af0*/  LDC.64 R8, c[0x0][0x388] ;  /* 0x0000e200ff087b82 */ /* 0x000f220000000a00 */
[----:B------:R-:W-:Y:S02]  /*0b00*/  IMAD.MOV.U32 R5, RZ, RZ, 0x70 ;  /* 0x00000070ff057424 */ /* 0x000fe400078e00ff */
[----:B----4-:R4:W-:Y:S03]  /*0b10*/  STS.64 [UR8], R8 ;  /* 0x00000008ff007988 */ /* 0x0109e60008000a08 */
[----:B--2---:R-:W-:-:S05]  /*0b20*/  LOP3.LUT R4, R4, 0x10, R5, 0xd8, !PT ;  /* 0x0000001004047812 */ /* 0x004fca00078ed805 */
[----:B------:R4:W-:Y:S02]  /*0b30*/  STS [UR8+0x8], R4 ;  /* 0x00000804ff007988 */ /* 0x0009e40008000808 */
.L_x_22:
[----:B--2---:R-:W-:Y:S05]  /*0b40*/  BSYNC.RECONVERGENT B1 ;  /* 0x0000000000017941 */ /* 0x004fea0003800200 */
.L_x_21:
[----:B------:R-:W-:Y:S04]  /*0b50*/  BSSY.RECONVERGENT B2, `(.L_x_23) ;  /* 0x000000f000027945 */ /* 0x000fe80003800200 */
[----:B------:R-:W-:Y:S04]  /*0b60*/  BSSY.RELIABLE B1, `(.L_x_24) ;  /* 0x000000c000017945 */ /* 0x000fe80003800100 */
[----:B------:R-:W-:Y:S05]  /*0b70*/  @P3 BRA `(.L_x_25) ;  /* 0x0000000000283947 */ /* 0x000fea0003800000 */
[----:B----45:R-:W2:Y:S01]  /*0b80*/  LDS R4, [UR8+0x34] ;  /* 0x00003408ff047984 */ /* 0x030ea20008000800 */
[----:B------:R-:W-:Y:S01]  /*0b90*/  IMAD.MOV.U32 R5, RZ, RZ, 0x1f000000 ;  /* 0x1f000000ff057424 */ /* 0x000fe200078e00ff */
[----:B------:R-:W-:Y:S05]  /*0ba0*/  @P3 BREAK.RELIABLE B1 ;  /* 0x0000000000013942 */ /* 0x000fea0003800100 */
[----:B--2---:R-:W-:-:S05]  /*0bb0*/  LOP3.LUT R4, R4, 0xff000000, R5, 0xb8, !PT ;  /* 0xff00000004047812 */ /* 0x004fca00078eb805 */
[----:B------:R2:W-:Y:S01]  /*0bc0*/  STS [UR8+0x34], R4 ;  /* 0x00003404ff007988 */ /* 0x0005e20008000808 */
[----:B------:R-:W-:Y:S05]  /*0bd0*/  @P3 BRA `(.L_x_26) ;  /* 0x0000000000183947 */ /* 0x000fea0003800000 */
[----:B------:R-:W4:Y:S01]  /*0be0*/  LDS R5, [UR8+0x38] ;  /* 0x00003808ff057984 */ /* 0x000f220008000800 */
[----:B--2---:R-:W-:-:S05]  /*0bf0*/  IMAD.MOV.U32 R4, RZ, RZ, 0x7f ;  /* 0x0000007fff047424 */ /* 0x004fca00078e00ff */
[----:B----4-:R-:W-:-:S05]  /*0c00*/  LOP3.LUT R4, R5, 0xff, R4, 0xb8, !PT ;  /* 0x000000ff05047812 */ /* 0x010fca00078eb804 */
[----:B------:R2:W-:Y:S02]  /*0c10*/  STS [UR8+0x38], R4 ;  /* 0x00003804ff007988 */ /* 0x0005e40008000808 */
.L_x_25:
[----:B------:R-:W-:Y:S05]  /*0c20*/  BSYNC.RELIABLE B1 ;  /* 0x0000000000017941 */ /* 0x000fea0003800100 */
.L_x_24:
[----:B------:R2:W-:Y:S02]  /*0c30*/  @!P3 STS [UR8+0x20], R6 ;  /* 0x00002006ff00b988 */ /* 0x0005e40008000808 */
.L_x_26:
[----:B------:R-:W-:Y:S05]  /*0c40*/  BSYNC.RECONVERGENT B2 ;  /* 0x0000000000027941 */ /* 0x000fea0003800200 */
.L_x_23:
[----:B------:R-:W-:Y:S05]  /*0c50*/  WARPSYNC.ALL ;  /* 0x0000000000007948 */ /* 0x000fea0003800000 */
[----:B------:R-:W-:Y:S01]  /*0c60*/  NOP ;  /* 0x0000000000007918 */ /* 0x000fe20000000000 */
[----:B--2---:R-:W2:Y:S01]  /*0c70*/  LDC R6, c[0x0][0x39c] ;  /* 0x0000e700ff067b82 */ /* 0x004ea20000000800 */
[----:B------:R-:W-:Y:S01]  /*0c80*/  BSSY.RECONVERGENT B2, `(.L_x_27) ;  /* 0x000000b000027945 */ /* 0x000fe20003800200 */
[----:B--2---:R-:W-:-:S03]  /*0c90*/  VIADD R6, R6, 0xffffffff ;  /* 0xffffffff06067836 */ /* 0x004fc60000000000 */
[----:B------:R-:W-:Y:S05]  /*0ca0*/  @P3 BRA `(.L_x_28) ;  /* 0x0000000000203947 */ /* 0x000fea0003800000 */
[----:B----45:R-:W2:Y:S01]  /*0cb0*/  LDS R4, [UR8+0x1c] ;  /* 0x00001c08ff047984 */ /* 0x030ea20008000800 */
[----:B------:R-:W4:Y:S03]  /*0cc0*/  LDC.64 R10, c[0x0][0x3b0] ;  /* 0x0000ec00ff0a7b82 */ /* 0x000f260000000a00 */
[----:B------:R5:W-:Y:S01]  /*0cd0*/  STS [UR8+0x24], R6 ;  /* 0x00002406ff007988 */ /* 0x000be20008000808 */
[--C-:B----4-:R-:W-:Y:S02]  /*0ce0*/  SHF.R.U32.HI R9, RZ, 0x4, R11.reuse ;  /* 0x00000004ff097819 */ /* 0x110fe4000001160b */
[----:B------:R-:W-:-:S05]  /*0cf0*/  SHF.R.U64 R5, R10, 0x4, R11 ;  /* 0x000000040a057819 */ /* 0x000fca000000120b */
[----:B------:R5:W-:Y:S01]  /*0d00*/  STS [UR8+0xc], R5 ;  /* 0x00000c05ff007988 */ /* 0x000be20008000808 */
[----:B--2---:R-:W-:-:S05]  /*0d10*/  LOP3.LUT R4, R4, 0xf, R9, 0xb8, !PT ;  /* 0x0000000f04047812 */ /* 0x004fca00078eb809 */
[----:B------:R5:W-:Y:S02]  /*0d20*/  STS [UR8+0x1c], R4 ;  /* 0x00001c04ff007988 */ /* 0x000be40008000808 */
.L_x_28:
[----:B------:R-:W-:Y:S05]  /*0d30*/  BSYNC.RECONVERGENT B2 ;  /* 0x0000000000027941 */ /* 0x000fea0003800200 */
.L_x_27:
[----:B------:R-:W-:Y:S04]  /*0d40*/  BSSY.RECONVERGENT B3, `(.L_x_29) ;  /* 0x000001d000037945 */ /* 0x000fe80003800200 */
[----:B------:R-:W-:Y:S04]  /*0d50*/  BSSY.RELIABLE B2, `(.L_x_30) ;  /* 0x0000018000027945 */ /* 0x000fe80003800100 */
[----:B------:R-:W-:Y:S05]  /*0d60*/  @P3 BRA `(.L_x_31) ;  /* 0x00000000001c3947 */ /* 0x000fea0003800000 */
[----:B----45:R-:W2:Y:S02]  /*0d70*/  LDS R4, [UR8+0x34] ;  /* 0x00003408ff047984 */ /* 0x030ea40008000800 */
[----:B--2---:R-:W-:-:S05]  /*0d80*/  LOP3.LUT R4, R4, 0x7, RZ, 0xb8, !PT ;  /* 0x0000000704047812 */ /* 0x004fca00078eb8ff */
[----:B------:R2:W-:Y:S01]  /*0d90*/  STS [UR8+0x34], R4 ;  /* 0x00003404ff007988 */ /* 0x0005e20008000808 */
[----:B------:R-:W-:Y:S05]  /*0da0*/  @P3 BRA `(.L_x_32) ;  /* 0x00000000001c3947 */ /* 0x000fea0003800000 */
[----:B--2---:R-:W2:Y:S02]  /*0db0*/  LDS R4, [UR8+0x34] ;  /* 0x00003408ff047984 */ /* 0x004ea40008000800 */
[----:B--2---:R-:W-:-:S05]  /*0dc0*/  LOP3.LUT R4, R4, 0x38, RZ, 0xb8, !PT ;  /* 0x0000003804047812 */ /* 0x004fca00078eb8ff */
[----:B------:R2:W-:Y:S02]  /*0dd0*/  STS [UR8+0x34], R4 ;  /* 0x00003404ff007988 */ /* 0x0005e40008000808 */
.L_x_31:
[----:B------:R-:W-:Y:S05]  /*0de0*/  @P3 BRA `(.L_x_33) ;  /* 0x00000000001c3947 */ /* 0x000fea0003800000 */
[----:B--2-45:R-:W2:Y:S02]  /*0df0*/  LDS R4, [UR8+0x8] ;  /* 0x00000808ff047984 */ /* 0x034ea40008000800 */
[----:B--2---:R-:W-:-:S05]  /*0e00*/  LOP3.LUT R4, R4, 0x780, RZ, 0xb8, !PT ;  /* 0x0000078004047812 */ /* 0x004fca00078eb8ff */
[----:B------:R4:W-:Y:S02]  /*0e10*/  STS [UR8+0x8], R4 ;  /* 0x00000804ff007988 */ /* 0x0009e40008000808 */
.L_x_32:
[----:B------:R-:W-:Y:S05]  /*0e20*/  @P3 BRA `(.L_x_34) ;  /* 0x0000000000283947 */ /* 0x000fea0003800000 */
[----:B--2-4-:R-:W2:Y:S02]  /*0e30*/  LDS R4, [UR8+0x8] ;  /* 0x00000808ff047984 */ /* 0x014ea40008000800 */
[----:B--2---:R-:W-:-:S05]  /*0e40*/  LOP3.LUT R4, R4, 0x1800, RZ, 0xb8, !PT ;  /* 0x0000180004047812 */ /* 0x004fca00078eb8ff */
[----:B------:R2:W-:Y:S02]  /*0e50*/  STS [UR8+0x8], R4 ;  /* 0x00000804ff007988 */ /* 0x0005e40008000808 */
.L_x_33:
[----:B------:R-:W-:Y:S05]  /*0e60*/  @P3 BREAK.RELIABLE B2 ;  /* 0x0000000000023942 */ /* 0x000fea0003800100 */
[----:B------:R-:W-:Y:S05]  /*0e70*/  @P3 BRA `(.L_x_35) ;  /* 0x0000000000243947 */ /* 0x000fea0003800000 */
[----:B--2-45:R-:W2:Y:S01]  /*0e80*/  LDS R4, [UR8+0x8] ;  /* 0x00000808ff047984 */ /* 0x034ea20008000800 */
[----:B------:R-:W-:-:S05]  /*0e90*/  IMAD.MOV.U32 R5, RZ, RZ, 0x6000 ;  /* 0x00006000ff057424 */ /* 0x000fca00078e00ff */
[----:B--2---:R-:W-:-:S04]  /*0ea0*/  LOP3.LUT R4, R4, 0x2000, R5, 0xd8, !PT ;  /* 0x0000200004047812 */ /* 0x004fc800078ed805 */
[----:B------:R-:W-:-:S05]  /*0eb0*/  LOP3.LUT R4, R4, 0x400000, RZ, 0xb8, !PT ;  /* 0x0040000004047812 */ /* 0x000fca00078eb8ff */
[----:B------:R5:W-:Y:S02]  /*0ec0*/  STS [UR8+0x8], R4 ;  /* 0x00000804ff007988 */ /* 0x000be40008000808 */
.L_x_34:
[----:B------:R-:W-:Y:S05]  /*0ed0*/  BSYNC.RELIABLE B2 ;  /* 0x0000000000027941 */ /* 0x000fea0003800100 */
.L_x_30:
[----:B--2-45:R-:W2:Y:S02]  /*0ee0*/  @!P3 LDS R4, [UR8+0x8] ;  /* 0x00000808ff04b984 */ /* 0x034ea40008000800 */
[----:B--2---:R-:W-:-:S05]  /*0ef0*/  @!P3 LOP3.LUT R4, R4, 0x8000, RZ, 0xb8, !PT ;  /* 0x000080000404b812 */ /* 0x004fca00078eb8ff */
[----:B------:R2:W-:Y:S02]  /*0f00*/  @!P3 STS [UR8+0x8], R4 ;  /* 0x00000804ff00b988 */ /* 0x0005e40008000808 */
.L_x_35:
[----:B------:R-:W-:Y:S05]  /*0f10*/  BSYNC.RECONVERGENT B3 ;  /* 0x0000000000037941 */ /* 0x000fea0003800200 */
.L_x_29:
[----:B------:R-:W-:Y:S05]  /*0f20*/  WARPSYNC.ALL ;  /* 0x0000000000007948 */ /* 0x000fea0003800000 */
[----:B------:R-:W-:Y:S01]  /*0f30*/  NOP ;  /* 0x0000000000007918 */ /* 0x000fe20000000000 */
[----:B------:R-:W-:-:S04]  /*0f40*/  UIADD3 UR5, UPT, UPT, UR4, 0x80, URZ ;  /* 0x0000008004057890 */ /* 0x000fc8000fffe0ff */
[----:B------:R-:W-:-:S04]  /*0f50*/  UIADD3 UR26, UP0, UPT, UR5, UR20, URZ ;  /* 0x00000014051a7290 */ /* 0x000fc8000ff1e0ff */
[----:B------:R-:W-:Y:S01]  /*0f60*/  ULEA.HI.X.SX32 UR27, UR5, UR21, 0x1, UP0 ;  /* 0x00000015051b7291 */ /* 0x000fe200080f0eff */
[----:B------:R-:W-:Y:S11]  /*0f70*/  @P0 BRA `(.L_x_36) ;  /* 0x0000000000300947 */ /* 0x000ff60003800000 */
[----:B--2-45:R-:W2:Y:S01]  /*0f80*/  S2R R4, SR_LANEID ;  /* 0x0000000000047919 */ /* 0x034ea20000000000 */
[----:B------:R-:W-:Y:S05]  /*0f90*/  WARPSYNC.ALL ;  /* 0x0000000000007948 */ /* 0x000fea0003800000 */
[----:B------:R-:W-:Y:S01]  /*0fa0*/  NOP ;  /* 0x0000000000007918 */ /* 0x000fe20000000000 */
[----:B--2---:R-:W-:-:S05]  /*0fb0*/  IMAD.SHL.U32 R8, R4, 0x4, RZ ;  /* 0x0000000404087824 */ /* 0x004fca00078e00ff */
[----:B------:R-:W2:Y:S01]  /*0fc0*/  LDS R9, [R8+UR8] ;  /* 0x0000000808097984 */ /* 0x000ea20008000800 */
[----:B------:R-:W-:-:S05]  /*0fd0*/  IADD3 R4, P1, PT, R8, UR26, RZ ;  /* 0x0000001a08047c10 */ /* 0x000fca000ff3e0ff */
[----:B------:R-:W-:-:S05]  /*0fe0*/  IMAD.X R5, RZ, RZ, UR27, P1 ;  /* 0x0000001bff057e24 */ /* 0x000fca00088e06ff */
[----:B--2---:R2:W4:Y:S01]  /*0ff0*/  ATOMG.E.EXCH.STRONG.GPU PT, RZ, [R4], R9 ;  /* 0x0000000904ff73a8 */ /* 0x00452200041ee100 */
[----:B------:R-:W-:-:S04]  /*1000*/  DEPBAR {5,4,3,2,1,0} ;  /* 0x0000003f0000791a */ /* 0x000fc80000000000 */
[----:B------:R-:W5:Y:S02]  /*1010*/  CCTL.E.C.LDCU.IV.DEEP [UR26] ;  /* 0x000000001a007540 */ /* 0x000f640009c08000 */
[----:B-----5:R2:W-:Y:S01]  /*1020*/  UTMACCTL.IV [UR26] ;  /* 0x000000001a0079b9 */ /* 0x0205e20008000000 */
[----:B------:R-:W-:Y:S01]  /*1030*/  NOP ;  /* 0x0000000000007918 */ /* 0x000fe20000000000 */
.L_x_36:
[----:B------:R-:W-:Y:S05]  /*1040*/  @P0 BRA `(.L_x_37) ;  /* 0x00000000000c0947 */ /* 0x000fea0003800000 */
[----:B------:R0:W-:Y:S01]  /*1050*/  UTMACMDFLUSH ;  /* 0x00000000000079b7 */ /* 0x0001e20000000000 */
[----:B------:R-:W-:Y:S05]  /*1060*/  @P0 BRA `(.L_x_37) ;  /* 0x0000000000040947 */ /* 0x000fea0003800000 */
[----:B------:R-:W-:-:S04]  /*1070*/  DEPBAR.LE SB0, 0x0 ;  /* 0x000080000000791a */ /* 0x000fc80000000000 */
.L_x_37:
[----:B------:R-:W-:Y:S05]  /*1080*/  WARPSYNC.ALL ;  /* 0x0000000000007948 */ /* 0x000fea0003800000 */
[----:B------:R-:W-:Y:S01]  /*1090*/  NOP ;  /* 0x0000000000007918 */ /* 0x000fe20000000000 */
[----:B----4-:R-:W-:Y:S06]  /*10a0*/  BAR.SYNC.DEFER_BLOCKING 0x0 ;  /* 0x0000000000007b1d */ /* 0x010fec0000010000 */
[----:B------:R-:W-:Y:S02]  /*10b0*/  BSSY.RECONVERGENT B3, `(.L_x_38) ;  /* 0x000000b000037945 */ /* 0x000fe40003800200 */
[----:B------:R-:W-:Y:S06]  /*10c0*/  BAR.SYNC.DEFER_BLOCKING 0x0 ;  /* 0x0000000000007b1d */ /* 0x000fec0000010000 */
[----:B------:R4:W-:Y:S01]  /*10d0*/  @!P0 STS [R3], RZ ;  /* 0x000000ff03008388 */ /* 0x0009e20000000800 */
[----:B------:R-:W-:Y:S01]  /*10e0*/  NOP ;  /* 0x0000000000007918 */ /* 0x000fe20000000000 */
[----:B------:R-:W-:Y:S05]  /*10f0*/  @P3 BRA `(.L_x_39) ;  /* 0x0000000000183947 */ /* 0x000fea0003800000 */
[----:B---34-:R-:W3:Y:S01]  /*1100*/  LDS R3, [UR8+0x8] ;  /* 0x00000808ff037984 */ /* 0x018ee20008000800 */
[----:B--2---:R-:W2:Y:S01]  /*1110*/  LDC.64 R8, c[0x0][0x390] ;  /* 0x0000e400ff087b82 */ /* 0x004ea20000000a00 */
[----:B-----5:R-:W-:Y:S02]  /*1120*/  IMAD.MOV.U32 R4, RZ, RZ, 0x70 ;  /* 0x00000070ff047424 */ /* 0x020fe400078e00ff */
[----:B--2---:R2:W-:Y:S03]  /*1130*/  STS.64 [UR8], R8 ;  /* 0x00000008ff007988 */ /* 0x0045e60008000a08 */
[----:B---3--:R-:W-:-:S05]  /*1140*/  LOP3.LUT R3, R3, 0x10, R4, 0xd8, !PT ;  /* 0x0000001003037812 */ /* 0x008fca00078ed804 */
[----:B------:R2:W-:Y:S02]  /*1150*/  STS [UR8+0x8], R3 ;  /* 0x00000803ff007988 */ /* 0x0005e40008000808 */
.L_x_39:
[----:B--2---:R-:W-:Y:S05]  /*1160*/  BSYNC.RECONVERGENT B3 ;  /* 0x0000000000037941 */ /* 0x004fea0003800200 */
.L_x_38:
[----:B------:R-:W-:Y:S04]  /*1170*/  BSSY.RECONVERGENT B4, `(.L_x_40) ;  /* 0x0000033000047945 */ /* 0x000fe80003800200 */
[----:B------:R-:W-:Y:S04]  /*1180*/  BSSY.RELIABLE B3, `(.L_x_41) ;  /* 0x000002e000037945 */ /* 0x000fe80003800100 */
[----:B------:R-:W-:Y:S05]  /*1190*/  @P3 BRA `(.L_x_42) ;  /* 0x0000000000243947 */ /* 0x000fea0003800000 */
[----:B---34-:R-:W2:Y:S01]  /*11a0*/  LDS R3, [UR8+0x34] ;  /* 0x00003408ff037984 */ /* 0x018ea20008000800 */
[----:B-----5:R-:W-:-:S05]  /*11b0*/  IMAD.MOV.U32 R4, RZ, RZ, 0x7f000000 ;  /* 0x7f000000ff047424 */ /* 0x020fca00078e00ff */
[----:B--2---:R-:W-:-:S05]  /*11c0*/  LOP3.LUT R3, R3, 0xff000000, R4, 0xb8, !PT ;  /* 0xff00000003037812 */ /* 0x004fca00078eb804 */
[----:B------:R2:W-:Y:S01]  /*11d0*/  STS [UR8+0x34], R3 ;  /* 0x00003403ff007988 */ /* 0x0005e20008000808 */
[----:B------:R-:W-:Y:S05]  /*11e0*/  @P3 BRA `(.L_x_43) ;  /* 0x0000000000183947 */ /* 0x000fea0003800000 */
[----:B--2---:R-:W2:Y:S01]  /*11f0*/  LDS R3, [UR8+0x38] ;  /* 0x00003808ff037984 */ /* 0x004ea20008000800 */
[----:B------:R-:W-:-:S05]  /*1200*/  IMAD.MOV.U32 R4, RZ, RZ, 0x3f ;  /* 0x0000003fff047424 */ /* 0x000fca00078e00ff */
[----:B--2---:R-:W-:-:S05]  /*1210*/  LOP3.LUT R3, R3, 0xff, R4, 0xb8, !PT ;  /* 0x000000ff03037812 */ /* 0x004fca00078eb804 */
[----:B------:R2:W-:Y:S02]  /*1220*/  STS [UR8+0x38], R3 ;  /* 0x00003803ff007988 */ /* 0x0005e40008000808 */
.L_x_42:
[----:B------:R-:W-:Y:S05]  /*1230*/  @P3 BRA `(.L_x_44) ;  /* 0x00000000000c3947 */ /* 0x000fea0003800000 */
[----:B------:R2:W-:Y:S02]  /*1240*/  STS [UR8+0x20], R6 ;  /* 0x00002006ff007988 */ /* 0x0005e40008000808 */
.L_x_43:
[----:B------:R-:W-:Y:S05]  /*1250*/  @P3 BRA `(.L_x_45) ;  /* 0x0000000000243947 */ /* 0x000fea0003800000 */
[----:B------:R2:W-:Y:S02]  /*1260*/  STS [UR8+0x24], R2 ;  /* 0x00002402ff007988 */ /* 0x0005e40008000808 */
.L_x_44:
[----:B------:R-:W-:Y:S05]  /*1270*/  @P3 BRA `(.L_x_46) ;  /* 0x00000000002c3947 */ /* 0x000fea0003800000 */
[----:B--2---:R-:W2:Y:S01]  /*1280*/  LDS R2, [UR8+0x1c] ;  /* 0x00001c08ff027984 */ /* 0x004ea20008000800 */
[----:B------:R-:W3:Y:S02]  /*1290*/  LDC.64 R8, c[0x0][0x3b8] ;  /* 0x0000ee00ff087b82 */ /* 0x000ee40000000a00 */
[--C-:B---3-5:R-:W-:Y:S02]  /*12a0*/  SHF.R.U32.HI R5, RZ, 0x4, R9.reuse ;  /* 0x00000004ff057819 */ /* 0x128fe40000011609 */
[----:B----4-:R-:W-:-:S05]  /*12b0*/  SHF.R.U64 R3, R8, 0x4, R9 ;  /* 0x0000000408037819 */ /* 0x010fca0000001209 */
[----:B------:R3:W-:Y:S01]  /*12c0*/  STS [UR8+0xc], R3 ;  /* 0x00000c03ff007988 */ /* 0x0007e20008000808 */
[----:B--2---:R-:W-:-:S05]  /*12d0*/  LOP3.LUT R2, R2, 0xf, R5, 0xb8, !PT ;  /* 0x0000000f02027812 */ /* 0x004fca00078eb805 */
[----:B------:R3:W-:Y:S02]  /*12e0*/  STS [UR8+0x1c], R2 ;  /* 0x00001c02ff007988 */ /* 0x0007e40008000808 */
.L_x_45:
[----:B------:R-:W-:Y:S05]  /*12f0*/  @P3 BRA `(.L_x_47) ;  /* 0x00000000001c3947 */ /* 0x000fea0003800000 */
[----:B---3--:R-:W3:Y:S02]  /*1300*/  LDS R2, [UR8+0x34] ;  /* 0x00003408ff027984 */ /* 0x008ee40008000800 */
[----:B---3--:R-:W-:-:S05]  /*1310*/  LOP3.LUT R2, R2, 0x7, RZ, 0xb8, !PT ;  /* 0x0000000702027812 */ /* 0x008fca00078eb8ff */
[----:B------:R3:W-:Y:S02]  /*1320*/  STS [UR8+0x34], R2 ;  /* 0x00003402ff007988 */ /* 0x0007e40008000808 */
.L_x_46:
[----:B------:R-:W-:Y:S05]  /*1330*/  @P3 BRA `(.L_x_48) ;  /* 0x00000000001c3947 */ /* 0x000fea0003800000 */
[----:B--23--:R-:W2:Y:S02]  /*1340*/  LDS R2, [UR8+0x34] ;  /* 0x00003408ff027984 */ /* 0x00cea40008000800 */
[----:B--2---:R-:W-:-:S05]  /*1350*/  LOP3.LUT R2, R2, 0x38, RZ, 0xb8, !PT ;  /* 0x0000003802027812 */ /* 0x004fca00078eb8ff */
[----:B------:R2:W-:Y:S02]  /*1360*/  STS [UR8+0x34], R2 ;  /* 0x00003402ff007988 */ /* 0x0005e40008000808 */
.L_x_47:
[----:B------:R-:W-:Y:S05]  /*1370*/  @P3 BRA `(.L_x_49) ;  /* 0x00000000001c3947 */ /* 0x000fea0003800000 */
[----:B--23--:R-:W2:Y:S02]  /*1380*/  LDS R2, [UR8+0x8] ;  /* 0x00000808ff027984 */ /* 0x00cea40008000800 */
[----:B--2---:R-:W-:-:S05]  /*1390*/  LOP3.LUT R2, R2, 0x780, RZ, 0xb8, !PT ;  /* 0x0000078002027812 */ /* 0x004fca00078eb8ff */
[----:B------:R2:W-:Y:S02]  /*13a0*/  STS [UR8+0x8], R2 ;  /* 0x00000802ff007988 */ /* 0x0005e40008000808 */
.L_x_48:
[----:B------:R-:W-:Y:S05]  /*13b0*/  @P3 BRA `(.L_x_50) ;  /* 0x0000000000283947 */ /* 0x000fea0003800000 */
[----:B--23--:R-:W2:Y:S02]  /*13c0*/  LDS R2, [UR8+0x8] ;  /* 0x00000808ff027984 */ /* 0x00cea40008000800 */
[----:B--2---:R-:W-:-:S05]  /*13d0*/  LOP3.LUT R2, R2, 0x1800, RZ, 0xb8, !PT ;  /* 0x0000180002027812 */ /* 0x004fca00078eb8ff */
[----:B------:R2:W-:Y:S02]  /*13e0*/  STS [UR8+0x8], R2 ;  /* 0x00000802ff007988 */ /* 0x0005e40008000808 */
.L_x_49:
[----:B------:R-:W-:Y:S05]  /*13f0*/  @P3 BREAK.RELIABLE B3 ;  /* 0x0000000000033942 */ /* 0x000fea0003800100 */
[----:B------:R-:W-:Y:S05]  /*1400*/  @P3 BRA `(.L_x_51) ;  /* 0x0000000000243947 */ /* 0x000fea0003800000 */
[----:B--23--:R-:W2:Y:S01]  /*1410*/  LDS R2, [UR8+0x8] ;  /* 0x00000808ff027984 */ /* 0x00cea20008000800 */
[----:B----4-:R-:W-:-:S05]  /*1420*/  IMAD.MOV.U32 R3, RZ, RZ, 0x6000 ;  /* 0x00006000ff037424 */ /* 0x010fca00078e00ff */
[----:B--2---:R-:W-:-:S04]  /*1430*/  LOP3.LUT R2, R2, 0x6000, R3, 0xd8, !PT ;  /* 0x0000600002027812 */ /* 0x004fc800078ed803 */
[----:B------:R-:W-:-:S05]  /*1440*/  LOP3.LUT R2, R2, 0x400000, RZ, 0xb8, !PT ;  /* 0x0040000002027812 */ /* 0x000fca00078eb8ff */
[----:B------:R2:W-:Y:S02]  /*1450*/  STS [UR8+0x8], R2 ;  /* 0x00000802ff007988 */ /* 0x0005e40008000808 */
.L_x_50:
[----:B------:R-:W-:Y:S05]  /*1460*/  BSYNC.RELIABLE B3 ;  /* 0x0000000000037941 */ /* 0x000fea0003800100 */
.L_x_41:
[----:B--23--:R-:W2:Y:S02]  /*1470*/  @!P3 LDS R2, [UR8+0x8] ;  /* 0x00000808ff02b984 */ /* 0x00cea40008000800 */
[----:B--2---:R-:W-:-:S05]  /*1480*/  @!P3 LOP3.LUT R2, R2, 0x8000, RZ, 0xb8, !PT ;  /* 0x000080000202b812 */ /* 0x004fca00078eb8ff */
[----:B------:R2:W-:Y:S02]  /*1490*/  @!P3 STS [UR8+0x8], R2 ;  /* 0x00000802ff00b988 */ /* 0x0005e40008000808 */
.L_x_51:
[----:B------:R-:W-:Y:S05]  /*14a0*/  BSYNC.RECONVERGENT B4 ;  /* 0x0000000000047941 */ /* 0x000fea0003800200 */
.L_x_40:
[----:B------:R-:W-:Y:S05]  /*14b0*/  WARPSYNC.ALL ;  /* 0x0000000000007948 */ /* 0x000fea0003800000 */
[----:B------:R-:W-:Y:S01]  /*14c0*/  NOP ;  /* 0x0000000000007918 */ /* 0x000fe20000000000 */
[----:B------:R-:W-:-:S04]  /*14d0*/  UIADD3 UR4, UPT, UPT, UR4, 0x100, URZ ;  /* 0x0000010004047890 */ /* 0x000fc8000fffe0ff */
[----:B------:R-:W-:-:S04]  /*14e0*/  UIADD3 UR20, UP0, UPT, UR4, UR20, URZ ;  /* 0x0000001404147290 */ /* 0x000fc8000ff1e0ff */
[----:B------:R-:W-:Y:S01]  /*14f0*/  ULEA.HI.X.SX32 UR21, UR4, UR21, 0x1, UP0 ;  /* 0x0000001504157291 */ /* 0x000fe200080f0eff */
[----:B------:R-:W-:Y:S11]  /*1500*/  @P0 BRA `(.L_x_52) ;  /* 0x0000000000300947 */ /* 0x000ff60003800000 */
[----:B--23--:R-:W2:Y:S01]  /*1510*/  S2R R2, SR_LANEID ;  /* 0x0000000000027919 */ /* 0x00cea20000000000 */
[----:B------:R-:W-:Y:S05]  /*1520*/  WARPSYNC.ALL ;  /* 0x0000000000007948 */ /* 0x000fea0003800000 */
[----:B------:R-:W-:Y:S01]  /*1530*/  NOP ;  /* 0x0000000000007918 */ /* 0x000fe20000000000 */
[----:B--2--5:R-:W-:-:S05]  /*1540*/  IMAD.SHL.U32 R4, R2, 0x4, RZ ;  /* 0x0000000402047824 */ /* 0x024fca00078e00ff */
[----:B------:R-:W2:Y:S01]  /*1550*/  LDS R5, [R4+UR8] ;  /* 0x0000000804057984 */ /* 0x000ea20008000800 */
[----:B------:R-:W-:-:S05]  /*1560*/  IADD3 R2, P1, PT, R4, UR20, RZ ;  /* 0x0000001404027c10 */ /* 0x000fca000ff3e0ff */
[----:B----4-:R-:W-:-:S05]  /*1570*/  IMAD.X R3, RZ, RZ, UR21, P1 ;  /* 0x00000015ff037e24 */ /* 0x010fca00088e06ff */
[----:B--2---:R2:W3:Y:S01]  /*1580*/  ATOMG.E.EXCH.STRONG.GPU PT, RZ, [R2], R5 ;  /* 0x0000000502ff73a8 */ /* 0x0044e200041ee100 */
[----:B------:R-:W-:-:S04]  /*1590*/  DEPBAR {5,4,3,2,1,0} ;  /* 0x0000003f0000791a */ /* 0x000fc80000000000 */
[----:B------:R-:W4:Y:S02]  /*15a0*/  CCTL.E.C.LDCU.IV.DEEP [UR20] ;  /* 0x0000000014007540 */ /* 0x000f240009c08000 */
[----:B----4-:R2:W-:Y:S01]  /*15b0*/  UTMACCTL.IV [UR20] ;  /* 0x00000000140079b9 */ /* 0x0105e20008000000 */
[----:B------:R-:W-:Y:S01]  /*15c0*/  NOP ;  /* 0x0000000000007918 */ /* 0x000fe20000000000 */
.L_x_52:
[----:B------:R-:W-:Y:S05]  /*15d0*/  @P0 BRA `(.L_x_53) ;  /* 0x00000000000c0947 */ /* 0x000fea0003800000 */
[----:B------:R0:W-:Y:S01]  /*15e0*/  UTMACMDFLUSH ;  /* 0x00000000000079b7 */ /* 0x0001e20000000000 */
[----:B------:R-:W-:Y:S05]  /*15f0*/  @P0 BRA `(.L_x_53) ;  /* 0x0000000000040947 */ /* 0x000fea0003800000 */
[----:B------:R-:W-:-:S04]  /*1600*/  DEPBAR.LE SB0, 0x0 ;  /* 0x000080000000791a */ /* 0x000fc80000000000 */
.L_x_53:
[----:B------:R-:W-:Y:S05]  /*1610*/  WARPSYNC.ALL ;  /* 0x0000000000007948 */ /* 0x000fea0003800000 */
[----:B------:R-:W-:Y:S01]  /*1620*/  NOP ;  /* 0x0000000000007918 */ /* 0x000fe20000000000 */
[----:B---3--:R-:W-:Y:S01]  /*1630*/  BAR.SYNC.DEFER_BLOCKING 0x0 ;  /* 0x0000000000007b1d */ /* 0x008fe20000010000 */
[----:B--2---:R-:W-:Y:S01]  /*1640*/  SHF.R.U32.HI R2, RZ, 0x5, R0 ;  /* 0x00000005ff027819 */ /* 0x004fe20000011600 */
[----:B------:R-:W-:Y:S01]  /*1650*/  UIADD3 UR12, UPT, UPT, UR8, 0x3010, URZ ;  /* 0x00003010080c7890 */ /* 0x000fe2000fffe0ff */
[----:B------:R-:W-:Y:S01]  /*1660*/  ISETP.GE.AND P0, PT, R7, 0x1, PT ;  /* 0x000000010700780c */ /* 0x000fe20003f06270 */
[----:B------:R-:W-:Y:S01]  /*1670*/  USHF.L.U32 UR19, UR7, 0x6, URZ ;  /* 0x0000000607137899 */ /* 0x000fe200080006ff */
[----:B------:R-:W-:Y:S01]  /*1680*/  R2UR UR22, R2 ;  /* 0x00000000021672ca */ /* 0x000fe200000e0000 */
[----:B------:R-:W-:Y:S01]  /*1690*/  VOTEU.ALL UP0, P3 ;  /* 0x0000000000ff7886 */ /* 0x000fe20001800000 */
[----:B------:R-:W-:Y:S01]  /*16a0*/  UMOV UR4, 0x1 ;  /* 0x0000000100047882 */ /* 0x000fe20000000000 */
[----:B------:R-:W-:Y:S01]  /*16b0*/  VOTEU.ALL UP1, P3 ;  /* 0x0000000000ff7886 */ /* 0x000fe20001820000 */
[----:B------:R-:W-:Y:S01]  /*16c0*/  USHF.L.U32 UR15, UR9, 0x7, URZ ;  /* 0x00000007090f7899 */ /* 0x000fe200080006ff */
[----:B------:R-:W-:Y:S01]  /*16d0*/  BSSY.RECONVERGENT B4, `(.L_x_54) ;  /* 0x0000018000047945 */ /* 0x000fe20003800200 */
[----:B------:R-:W-:-:S04]  /*16e0*/  @!UP0 UIADD3 UR10, UPT, UPT, -UR4, 0x100000, URZ ;  /* 0x00100000040a8890 */ /* 0x000fc8000fffe1ff */
[----:B------:R-:W-:Y:S02]  /*16f0*/  @!UP0 USHF.L.U32 UR11, UR10, 0xb, URZ ;  /* 0x0000000b0a0b8899 */ /* 0x000fe400080006ff */
[----:B------:R-:W-:Y:S02]  /*1700*/  @!UP0 USHF.L.U32 UR10, UR10, 0x1, URZ ;  /* 0x000000010a0a8899 */ /* 0x000fe400080006ff */
[----:B------:R-:W-:-:S04]  /*1710*/  @!UP0 UIADD3 UR4, UPT, UPT, -UR4, 0x100000, URZ ;  /* 0x0010000004048890 */ /* 0x000fc8000fffe1ff */
[----:B------:R-:W-:Y:S02]  /*1720*/  @!UP0 USHF.L.U32 UR5, UR4, 0xb, URZ ;  /* 0x0000000b04058899 */ /* 0x000fe400080006ff */
[----:B------:R-:W-:Y:S01]  /*1730*/  @!UP0 USHF.L.U32 UR4, UR4, 0x1, URZ ;  /* 0x0000000104048899 */ /* 0x000fe200080006ff */
[----:B------:R-:W-:Y:S01]  /*1740*/  VOTEU.ALL UP0, P3 ;  /* 0x0000000000ff7886 */ /* 0x000fe20001800000 */
[----:B------:R-:W2:Y:S04]  /*1750*/  FENCE.VIEW.ASYNC.S ;  /* 0x00000000000073c6 */ /* 0x000ea80000000000 */
[----:B--2---:R2:W3:Y:S06]  /*1760*/  @!UP0 SYNCS.EXCH.64 URZ, [UR8+0x3000], UR10 ;  /* 0x0030000a08ff85b2 */ /* 0x0044ec0008000100 */
[----:B------:R2:W3:Y:S02]  /*1770*/  @!UP1 SYNCS.EXCH.64 URZ, [UR8+0x3010], UR4 ;  /* 0x0030100408ff95b2 */ /* 0x0004e40008000100 */
[----:B---3--:R-:W-:Y:S06]  /*1780*/  BAR.SYNC.DEFER_BLOCKING 0x0 ;  /* 0x0000000000007b1d */ /* 0x008fec0000010000 */
[----:B------:R-:W-:Y:S05]  /*1790*/  @P3 BRA `(.L_x_55) ;  /* 0x00000000002c3947 */ /* 0x000fea0003800000 */
[----:B--2---:R-:W-:Y:S02]  /*17a0*/  UMOV UR4, 0x1 ;  /* 0x0000000100047882 */ /* 0x004fe40000000000 */
[----:B------:R-:W-:-:S04]  /*17b0*/  UIADD3 UR10, UPT, UPT, -UR4, 0x100000, URZ ;  /* 0x00100000040a7890 */ /* 0x000fc8000fffe1ff */
[----:B------:R-:W-:Y:S02]  /*17c0*/  USHF.L.U32 UR11, UR10, 0xb, URZ ;  /* 0x0000000b0a0b7899 */ /* 0x000fe400080006ff */
[----:B------:R-:W-:Y:S02]  /*17d0*/  USHF.L.U32 UR10, UR10, 0x1, URZ ;  /* 0x000000010a0a7899 */ /* 0x000fe400080006ff */
[----:B------:R-:W-:-:S04]  /*17e0*/  UIADD3 UR4, UPT, UPT, -UR4, 0x100000, URZ ;  /* 0x0010000004047890 */ /* 0x000fc8000fffe1ff */
[----:B------:R-:W-:Y:S02]  /*17f0*/  USHF.L.U32 UR5, UR4, 0xb, URZ ;  /* 0x0000000b04057899 */ /* 0x000fe400080006ff */
[----:B------:R-:W-:Y:S01]  /*1800*/  USHF.L.U32 UR4, UR4, 0x1, URZ ;  /* 0x0000000104047899 */ /* 0x000fe200080006ff */
[----:B------:R-:W2:Y:S03]  /*1810*/  FENCE.VIEW.ASYNC.S ;  /* 0x00000000000073c6 */ /* 0x000ea60000000000 */
[----:B--2---:R3:W2:Y:S08]  /*1820*/  SYNCS.EXCH.64 URZ, [UR8+0x3008], UR10 ;  /* 0x0030080a08ff75b2 */ /* 0x0046b00008000100 */
[----:B------:R3:W4:Y:S02]  /*1830*/  SYNCS.EXCH.64 URZ, [UR8+0x3018], UR4 ;  /* 0x0030180408ff75b2 */ /* 0x0007240008000100 */
[----:B---3--:R-:W-:Y:S01]  /*1840*/  NOP ;  /* 0x0000000000007918 */ /* 0x008fe20000000000 */
.L_x_55:
[----:B--2---:R-:W-:Y:S05]  /*1850*/  BSYNC.RECONVERGENT B4 ;  /* 0x0000000000047941 */ /* 0x004fea0003800200 */
.L_x_54:
[----:B------:R-:W-:Y:S05]  /*1860*/  @!P0 BRA `(.L_x_56) ;  /* 0x0000000400cc8947 */ /* 0x000fea0003800000 */
[----:B----4-:R-:W-:Y:S01]  /*1870*/  BAR.SYNC.DEFER_BLOCKING 0x0 ;  /* 0x0000000000007b1d */ /* 0x010fe20000010000 */
[----:B------:R-:W-:Y:S01]  /*1880*/  ELECT P1, URZ, PT ;  /* 0x0000000000ff782f */ /* 0x000fe20003820000 */
[----:B------:R-:W-:Y:S01]  /*1890*/  @!P3 IMAD.MOV.U32 R2, RZ, RZ, 0x1800 ;  /* 0x00001800ff02b424 */ /* 0x000fe200078e00ff */
[----:B------:R-:W-:Y:S02]  /*18a0*/  UIADD3 UR16, UPT, UPT, UR8, 0x2000, URZ ;  /* 0x0000200008107890 */ /* 0x000fe4000fffe0ff */
[----:B------:R-:W-:Y:S02]  /*18b0*/  ISETP.LT.U32.AND P1, PT, R36, 0x20, P1 ;  /* 0x000000202400780c */ /* 0x000fe40000f21070 */
[----:B------:R-:W-:Y:S01]  /*18c0*/  ELECT P0, URZ, PT ;  /* 0x0000000000ff782f */ /* 0x000fe20003800000 */
[----:B------:R-:W-:-:S03]  /*18d0*/  UMOV UR11, UR15 ;  /* 0x0000000f000b7c82 */ /* 0x000fc60008000000 */
[----:B------:R-:W-:-:S07]  /*18e0*/  ISETP.LT.U32.AND P0, PT, R36, 0x20, P0 ;  /* 0x000000202400780c */ /* 0x000fce0000701070 */
[----:B------:R-:W-:Y:S01]  /*18f0*/  VOTEU.ANY UP0, P1 ;  /* 0x0000000000ff7886 */ /* 0x000fe20000800100 */
[----:B------:R-:W-:-:S04]  /*1900*/  VOTEU.ANY UP2, P1 ;  /* 0x0000000000ff7886 */ /* 0x000fc80000840100 */
[----:B------:R-:W-:Y:S02]  /*1910*/  @UP0 UIADD3 UR17, UPT, UPT, UR8, 0x3000, URZ ;  /* 0x0000300008110890 */ /* 0x000fe4000fffe0ff */
[----:B------:R2:W-:Y:S01]  /*1920*/  @!P3 SYNCS.ARRIVE.TRANS64 RZ, [UR8+0x3000], R2 ;  /* 0x00300002ffffb9a7 */ /* 0x0005e20008000008 */
[----:B------:R-:W-:Y:S01]  /*1930*/  @UP0 UMOV UR18, URZ ;  /* 0x000000ff00120c82 */ /* 0x000fe20008000000 */
[----:B------:R-:W-:Y:S01]  /*1940*/  BAR.SYNC.DEFER_BLOCKING 0x0 ;  /* 0x0000000000007b1d */ /* 0x000fe20000010000 */
[----:B------:R-:W-:-:S05]  /*1950*/  UISETP.NE.U32.AND UP0, UPT, UR22, URZ, UPT ;  /* 0x000000ff1600728c */ /* 0x000fca000bf05070 */
[----:B------:R-:W-:Y:S01]  /*1960*/  VOTEU.ANY UP1, P0 ;  /* 0x0000000000ff7886 */ /* 0x000fe20000020100 */
[----:B------:R-:W-:-:S04]  /*1970*/  VOTEU.ANY UP3, P0 ;  /* 0x0000000000ff7886 */ /* 0x000fc80000060100 */
[----:B------:R-:W-:Y:S01]  /*1980*/  @UP1 UIADD3 UR9, UPT, UPT, UR8, 0x3000, URZ ;  /* 0x0000300008091890 */ /* 0x000fe2000fffe0ff */
[----:B------:R-:W-:Y:S01]  /*1990*/  @UP1 UMOV UR10, URZ ;  /* 0x000000ff000a1c82 */ /* 0x000fe20008000000 */
[----:B------:R2:W-:Y:S01]  /*19a0*/  @UP2 UTMALDG.2D [UR16], [UR24] ;  /* 0x00000010180025b4 */ /* 0x0005e20008008000 */
[----:B------:R3:W-:Y:S06]  /*19b0*/  MEMBAR.ALL.CTA ;  /* 0x0000000000007992 */ /* 0x0007ec0000008000 */
[----:B---3--:R-:W3:Y:S02]  /*19c0*/  FENCE.VIEW.ASYNC.S ;  /* 0x00000000000073c6 */ /* 0x008ee40000000000 */
[----:B---3--:R-:W-:Y:S06]  /*19d0*/  BAR.SYNC.DEFER_BLOCKING 0x0 ;  /* 0x0000000000007b1d */ /* 0x008fec0000010000 */
[----:B------:R2:W-:Y:S02]  /*19e0*/  @UP3 UTMALDG.2D [UR8], [UR26] ;  /* 0x000000081a0035b4 */ /* 0x0005e40008008000 */
[----:B------:R-:W-:Y:S06]  /*19f0*/  BAR.SYNC.DEFER_BLOCKING 0x0 ;  /* 0x0000000000007b1d */ /* 0x000fec0000010000 */
[----:B------:R-:W3:Y:S02]  /*1a00*/  SYNCS.PHASECHK.TRANS64.TRYWAIT P0, [UR8+0x3000], RZ ;  /* 0x003000ffff0075a7 */ /* 0x000ee40008001108 */
[----:B--23--:R-:W-:Y:S05]  /*1a10*/  @!P0 BRA `(.L_x_57) ;  /* 0x0000000c000c8947 */ /* 0x00cfea0003800000 */
.L_x_71:
[----:B------:R-:W-:Y:S05]  /*1a20*/  BRA.U UP0, `(.L_x_58) ;  /* 0x0000000100287547 */ /* 0x000fea000b800000 */
[----:B------:R-:W-:Y:S02]  /*1a30*/  USHF.R.U32.HI UR4, URZ, 0x4, UR16 ;  /* 0x00000004ff047899 */ /* 0x000fe40008011610 */
[----:B------:R-:W-:Y:S02]  /*1a40*/  USHF.R.U32.HI UR6, URZ, 0x4, UR8 ;  /* 0x00000004ff067899 */ /* 0x000fe40008011608 */
[----:B------:R-:W-:Y:S02]  /*1a50*/  USGXT.U32 UR4, UR4, 0xe ;  /* 0x0000000e0404789a */ /* 0x000fe40008000000 */
[----:B------:R-:W-:Y:S01]  /*1a60*/  USGXT.U32 UR6, UR6, 0xe ;  /* 0x0000000e0606789a */ /* 0x000fe20008000000 */
[----:B------:R-:W-:Y:S01]  /*1a70*/  UMOV UR10, 0x0 ;  /* 0x00000000000a7882 */ /* 0x000fe20000000000 */
[----:B------:R-:W-:Y:S01]  /*1a80*/  UMOV UR11, 0x4200010 ;  /* 0x04200010000b7882 */ /* 0x000fe20000000000 */
[----:B------:R-:W-:Y:S01]  /*1a90*/  UMOV UR5, 0xc0004010 ;  /* 0xc000401000057882 */ /* 0x000fe20000000000 */
[----:B------:R-:W-:-:S05]  /*1aa0*/  UMOV UR7, 0xc0004010 ;  /* 0xc000401000077882 */ /* 0x000fca0000000000 */
[----:B------:R2:W-:Y:S01]  /*1ab0*/  UTCQMMA gdesc[UR4], gdesc[UR6], tmem[UR23], tmem[UR10], idesc[UR11], !UPT ;  /* 0x00ff0a06040075ea */ /* 0x0005e2000f800317 */
[----:B------:R-:W-:Y:S02]  /*1ac0*/  NOP ;  /* 0x0000000000007918 */ /* 0x000fe40000000000 */
.L_x_58:
[----:B------:R-:W-:Y:S01]  /*1ad0*/  ELECT P0, URZ, PT ;  /* 0x0000000000ff782f */ /* 0x000fe20003800000 */
[----:B--2---:R-:W-:Y:S01]  /*1ae0*/  UMOV UR4, UR12 ;  /* 0x0000000c00047c82 */ /* 0x004fe20008000000 */
[----:B------:R-:W-:Y:S02]  /*1af0*/  UMOV UR5, URZ ;  /* 0x000000ff00057c82 */ /* 0x000fe40008000000 */
[----:B------:R-:W-:-:S13]  /*1b00*/  ISETP.LT.U32.AND P0, PT, R36, 0x20, P0 ;  /* 0x000000202400780c */ /* 0x000fda0000701070 */
[----:B------:R-:W-:Y:S01]  /*1b10*/  VOTEU.ANY UP0, P0 ;  /* 0x0000000000ff7886 */ /* 0x000fe20000000100 */
[----:B------:R-:W-:Y:S01]  /*1b20*/  VOTEU.ANY UP1, P0 ;  /* 0x0000000000ff7886 */ /* 0x000fe20000020100 */
[----:B------:R-:W-:-:S03]  /*1b30*/  ISETP.GE.U32.AND P0, PT, R7, 0x21, PT ;  /* 0x000000210700780c */ /* 0x000fc60003f06070 */
[----:B------:R-:W-:Y:S02]  /*1b40*/  @UP0 UMOV UR4, UR4 ;  /* 0x0000000400040c82 */ /* 0x000fe40008000000 */
[----:B------:R2:W-:Y:S01]  /*1b50*/  @UP1 UTCBAR [UR4], URZ ;  /* 0x000000ff040013e9 */ /* 0x0005e200080000ff */
[----:B------:R-:W-:Y:S06]  /*1b60*/  BAR.SYNC.DEFER_BLOCKING 0x0 ;  /* 0x0000000000007b1d */ /* 0x000fec0000010000 */
[----:B------:R-:W3:Y:S02]  /*1b70*/  SYNCS.PHASECHK.TRANS64.TRYWAIT P1, [UR8+0x3010], RZ ;  /* 0x003010ffff0075a7 */ /* 0x000ee40008021108 */
[----:B--23--:R-:W-:Y:S05]  /*1b80*/  @!P1 BRA `(.L_x_59) ;  /* 0x0000000800bc9947 */ /* 0x00cfea0003800000 */
.L_x_72:
[----:B------:R-:W-:Y:S01]  /*1b90*/  UMOV UR4, URZ ;  /* 0x000000ff00047c82 */ /* 0x000fe20008000000 */
[----:B------:R-:W-:Y:S05]  /*1ba0*/  @!P0 BRA `(.L_x_56) ;  /* 0x0000000000fc8947 */ /* 0x000fea0003800000 */
[----:B------:R-:W2:Y:S01]  /*1bb0*/  LDCU UR28, c[0x0][0x3a0] ;  /* 0x00007400ff1c77ac */ /* 0x000ea20008000800 */
[----:B------:R-:W-:Y:S01]  /*1bc0*/  UMOV UR5, 0x1 ;  /* 0x0000000100057882 */ /* 0x000fe20000000000 */
[----:B------:R-:W-:-:S05]  /*1bd0*/  UMOV UR18, 0x20 ;  /* 0x0000002000127882 */ /* 0x000fca0000000000 */
.L_x_63:
[----:B------:R-:W-:Y:S01]  /*1be0*/  BAR.SYNC.DEFER_BLOCKING 0x0 ;  /* 0x0000000000007b1d */ /* 0x000fe20000010000 */
[----:B------:R-:W-:Y:S01]  /*1bf0*/  ULEA UR9, UR5, UR8, 0x3 ;  /* 0x0000000805097291 */ /* 0x000fe2000f8e18ff */
[----:B------:R-:W-:Y:S01]  /*1c00*/  @!P3 IMAD.MOV.U32 R2, RZ, RZ, 0x1800 ;  /* 0x00001800ff02b424 */ /* 0x000fe200078e00ff */
[----:B------:R-:W-:Y:S01]  /*1c10*/  ELECT P1, URZ, PT ;  /* 0x0000000000ff782f */ /* 0x000fe20003820000 */
[----:B------:R-:W-:-:S03]  /*1c20*/  ULEA UR16, UR5, UR8, 0xb ;  /* 0x0000000805107291 */ /* 0x000fc6000f8e58ff */
[----:B------:R-:W-:Y:S02]  /*1c30*/  ISETP.LT.U32.AND P1, PT, R36, 0x20, P1 ;  /* 0x000000202400780c */ /* 0x000fe40000f21070 */
[----:B------:R-:W-:Y:S01]  /*1c40*/  ELECT P0, URZ, PT ;  /* 0x0000000000ff782f */ /* 0x000fe20003800000 */
[----:B------:R-:W-:-:S03]  /*1c50*/  UIADD3 UR16, UPT, UPT, UR16, 0x2000, URZ ;  /* 0x0000200010107890 */ /* 0x000fc6000fffe0ff */
[----:B------:R-:W-:Y:S01]  /*1c60*/  ISETP.LT.U32.AND P0, PT, R36, 0x20, P0 ;  /* 0x000000202400780c */ /* 0x000fe20000701070 */
[----:B------:R-:W-:Y:S01]  /*1c70*/  ULEA UR12, UR5, UR8, 0xc ;  /* 0x00000008050c7291 */ /* 0x000fe2000f8e60ff */
[----:B------:R-:W-:Y:S01]  /*1c80*/  UMOV UR14, UR18 ;  /* 0x00000012000e7c82 */ /* 0x000fe20008000000 */
[----:B------:R-:W-:-:S04]  /*1c90*/  USHF.L.U32 UR6, UR4, 0x1f, URZ ;  /* 0x0000001f04067899 */ /* 0x000fc800080006ff */
[----:B------:R-:W-:Y:S01]  /*1ca0*/  VOTEU.ANY UP0, P1 ;  /* 0x0000000000ff7886 */ /* 0x000fe20000800100 */
[----:B------:R3:W-:Y:S04]  /*1cb0*/  @!P3 SYNCS.ARRIVE.TRANS64 RZ, [UR9+0x3000], R2 ;  /* 0x00300002ffffb9a7 */ /* 0x0007e80008000009 */
[----:B------:R-:W-:Y:S01]  /*1cc0*/  @UP0 UIADD3 UR17, UPT, UPT, UR9, 0x3000, URZ ;  /* 0x0000300009110890 */ /* 0x000fe2000fffe0ff */
[----:B------:R-:W-:Y:S01]  /*1cd0*/  VOTEU.ANY UP0, P1 ;  /* 0x0000000000ff7886 */ /* 0x000fe20000800100 */
[----:B------:R-:W-:Y:S01]  /*1ce0*/  BAR.SYNC.DEFER_BLOCKING 0x0 ;  /* 0x0000000000007b1d */ /* 0x000fe20000010000 */
[----:B---3--:R-:W-:-:S05]  /*1cf0*/  IMAD.U32 R2, RZ, RZ, UR6 ;  /* 0x00000006ff027e24 */ /* 0x008fca000f8e00ff */
[----:B------:R-:W-:-:S05]  /*1d00*/  VOTEU.ANY UP1, P0 ;  /* 0x0000000000ff7886 */ /* 0x000fca0000020100 */
[----:B------:R-:W-:Y:S01]  /*1d10*/  @UP1 UIADD3 UR13, UPT, UPT, UR9, 0x3000, URZ ;  /* 0x00003000090d1890 */ /* 0x000fe2000fffe0ff */
[----:B------:R-:W-:Y:S01]  /*1d20*/  VOTEU.ANY UP1, P0 ;  /* 0x0000000000ff7886 */ /* 0x000fe20000020100 */
[----:B------:R3:W-:Y:S01]  /*1d30*/  @UP0 UTMALDG.2D [UR16], [UR24] ;  /* 0x00000010180005b4 */ /* 0x0007e20008008000 */
[----:B------:R-:W-:Y:S01]  /*1d40*/  UISETP.NE.U32.AND UP0, UPT, UR22, URZ, UPT ;  /* 0x000000ff1600728c */ /* 0x000fe2000bf05070 */
[----:B------:R4:W-:Y:S06]  /*1d50*/  MEMBAR.ALL.CTA ;  /* 0x0000000000007992 */ /* 0x0009ec0000008000 */
[----:B----4-:R-:W4:Y:S02]  /*1d60*/  FENCE.VIEW.ASYNC.S ;  /* 0x00000000000073c6 */ /* 0x010f240000000000 */
[----:B----4-:R-:W-:Y:S06]  /*1d70*/  BAR.SYNC.DEFER_BLOCKING 0x0 ;  /* 0x0000000000007b1d */ /* 0x010fec0000010000 */
[----:B------:R3:W-:Y:S02]  /*1d80*/  @UP1 UTMALDG.2D [UR12], [UR26] ;  /* 0x0000000c1a0015b4 */ /* 0x0007e40008008000 */
[----:B------:R-:W-:Y:S06]  /*1d90*/  BAR.SYNC.DEFER_BLOCKING 0x0 ;  /* 0x0000000000007b1d */ /* 0x000fec0000010000 */
[----:B------:R-:W4:Y:S02]  /*1da0*/  SYNCS.PHASECHK.TRANS64.TRYWAIT P0, [UR9+0x3000], R2 ;  /* 0x00300002ff0075a7 */ /* 0x000f240008001109 */
[----:B---34-:R-:W-:Y:S05]  /*1db0*/  @!P0 BRA `(.L_x_60) ;  /* 0x00000008003c8947 */ /* 0x018fea0003800000 */
.L_x_73:
        /* <DEDUP_REMOVED lines=9> */
[----:B------:R3:W-:Y:S01]  /*1e50*/  UTCQMMA gdesc[UR6], gdesc[UR10], tmem[UR23], tmem[UR12], idesc[UR13], UPT ;  /* 0x00ff0c0a060075ea */ /* 0x0007e2000b800317 */
[----:B------:R-:W-:Y:S02]  /*1e60*/  NOP ;  /* 0x0000000000007918 */ /* 0x000fe40000000000 */
.L_x_61:
[----:B------:R-:W-:Y:S01]  /*1e70*/  ELECT P0, URZ, PT ;  /* 0x0000000000ff782f */ /* 0x000fe20003800000 */
[----:B---3--:R-:W-:-:S03]  /*1e80*/  UIADD3 UR6, UPT, UPT, UR9, 0x3010, URZ ;  /* 0x0000301009067890 */ /* 0x008fc6000fffe0ff */
[----:B------:R-:W-:Y:S01]  /*1e90*/  ISETP.LT.U32.AND P0, PT, R36, 0x20, P0 ;  /* 0x000000202400780c */ /* 0x000fe20000701070 */
[----:B------:R-:W-:-:S12]  /*1ea0*/  UMOV UR7, URZ ;  /* 0x000000ff00077c82 */ /* 0x000fd80008000000 */
[----:B------:R-:W-:Y:S01]  /*1eb0*/  VOTEU.ANY UP0, P0 ;  /* 0x0000000000ff7886 */ /* 0x000fe20000000100 */
[----:B------:R-:W-:-:S04]  /*1ec0*/  VOTEU.ANY UP1, P0 ;  /* 0x0000000000ff7886 */ /* 0x000fc80000020100 */
[----:B------:R-:W-:Y:S02]  /*1ed0*/  @UP0 UMOV UR6, UR6 ;  /* 0x0000000600060c82 */ /* 0x000fe40008000000 */
[----:B------:R3:W-:Y:S01]  /*1ee0*/  @UP1 UTCBAR [UR6], URZ ;  /* 0x000000ff060013e9 */ /* 0x0007e200080000ff */
[----:B------:R-:W-:Y:S06]  /*1ef0*/  BAR.SYNC.DEFER_BLOCKING 0x0 ;  /* 0x0000000000007b1d */ /* 0x000fec0000010000 */
[----:B------:R-:W4:Y:S02]  /*1f00*/  SYNCS.PHASECHK.TRANS64.TRYWAIT P0, [UR9+0x3010], R2 ;  /* 0x00301002ff0075a7 */ /* 0x000f240008001109 */
[----:B---34-:R-:W-:Y:S05]  /*1f10*/  @!P0 BRA `(.L_x_62) ;  /* 0x0000000400f08947 */ /* 0x018fea0003800000 */
.L_x_74:
[----:B------:R-:W-:Y:S02]  /*1f20*/  UIADD3 UR5, UPT, UPT, UR5, 0x1, URZ ;  /* 0x0000000105057890 */ /* 0x000fe4000fffe0ff */
[----:B------:R-:W-:Y:S02]  /*1f30*/  UIADD3 UR18, UPT, UPT, UR18, 0x20, URZ ;  /* 0x0000002012127890 */ /* 0x000fe4000fffe0ff */
[----:B------:R-:W-:-:S04]  /*1f40*/  UISETP.NE.U32.AND UP0, UPT, UR5, 0x2, UPT ;  /* 0x000000020500788c */ /* 0x000fc8000bf05070 */
[----:B------:R-:W-:Y:S02]  /*1f50*/  USEL UR6, URZ, 0x1, UP0 ;  /* 0x00000001ff067887 */ /* 0x000fe40008000000 */
[----:B------:R-:W-:Y:S02]  /*1f60*/  USEL UR5, UR5, URZ, UP0 ;  /* 0x000000ff05057287 */ /* 0x000fe40008000000 */
[----:B--2---:R-:W-:Y:S02]  /*1f70*/  UISETP.GE.AND UP0, UPT, UR18, UR28, UPT ;  /* 0x0000001c1200728c */ /* 0x004fe4000bf06270 */
[----:B------:R-:W-:-:S07]  /*1f80*/  ULOP3.LUT UR4, UR4, UR6, URZ, 0x3c, !UPT ;  /* 0x0000000604047292 */ /* 0x000fce000f8e3cff */
[----:B------:R-:W-:Y:S05]  /*1f90*/  BRA.U !UP0, `(.L_x_63) ;  /* 0xfffffffd08107547 */ /* 0x000fea000b83ffff */
.L_x_56:
[----:B----4-:R-:W-:Y:S01]  /*1fa0*/  BAR.SYNC.DEFER_BLOCKING 0x0 ;  /* 0x0000000000007b1d */ /* 0x010fe20000010000 */
[C---:B------:R-:W-:Y:S02]  /*1fb0*/  IMAD.SHL.U32 R2, R0.reuse, 0x40, RZ ;  /* 0x0000004000027824 */ /* 0x040fe400078e00ff */
[C---:B------:R-:W-:Y:S02]  /*1fc0*/  IMAD.SHL.U32 R3, R0.reuse, 0x10, RZ ;  /* 0x0000001000037824 */ /* 0x040fe400078e00ff */
[----:B-----5:R-:W-:Y:S01]  /*1fd0*/  IMAD.SHL.U32 R4, R0, 0x2, RZ ;  /* 0x0000000200047824 */ /* 0x020fe200078e00ff */
[----:B------:R-:W-:Y:S04]  /*1fe0*/  BSSY.RECONVERGENT B4, `(.L_x_64) ;  /* 0x0000004000047945 */ /* 0x000fe80003800200 */
[----:B------:R-:W-:Y:S05]  /*1ff0*/  @P3 BRA `(.L_x_65) ;  /* 0x0000000000083947 */ /* 0x000fea0003800000 */
[----:B------:R-:W2:Y:S02]  /*2000*/  SYNCS.CCTL.IV [UR8+0x3000] ;  /* 0x00300000ff0079b1 */ /* 0x000ea40008000008 */
[----:B--2---:R-:W2:Y:S02]  /*2010*/  SYNCS.CCTL.IV [UR8+0x3010] ;  /* 0x00301000ff0079b1 */ /* 0x004ea40008000008 */
.L_x_65:
[----:B------:R-:W-:Y:S05]  /*2020*/  BSYNC.RECONVERGENT B4 ;  /* 0x0000000000047941 */ /* 0x000fea0003800200 */
.L_x_64:
[----:B--2---:R-:W-:Y:S06]  /*2030*/  BAR.SYNC.DEFER_BLOCKING 0x0 ;  /* 0x0000000000007b1d */ /* 0x004fec0000010000 */
[----:B------:R-:W-:Y:S04]  /*2040*/  BSSY.RECONVERGENT B4, `(.L_x_66) ;  /* 0x0000004000047945 */ /* 0x000fe80003800200 */
[----:B------:R-:W-:Y:S05]  /*2050*/  @P3 BRA `(.L_x_67) ;  /* 0x0000000000083947 */ /* 0x000fea0003800000 */
[----:B------:R-:W2:Y:S02]  /*2060*/  SYNCS.CCTL.IV [UR8+0x3008] ;  /* 0x00300800ff0079b1 */ /* 0x000ea40008000008 */
[----:B--2---:R-:W2:Y:S02]  /*2070*/  SYNCS.CCTL.IV [UR8+0x3018] ;  /* 0x00301800ff0079b1 */ /* 0x004ea40008000008 */
.L_x_67:
[----:B------:R-:W-:Y:S05]  /*2080*/  BSYNC.RECONVERGENT B4 ;  /* 0x0000000000047941 */ /* 0x000fea0003800200 */
.L_x_66:
[----:B------:R-:W-:Y:S01]  /*2090*/  USHF.L.U32 UR4, UR22, 0x15, URZ ;  /* 0x0000001516047899 */ /* 0x000fe200080006ff */
[----:B------:R-:W-:Y:S01]  /*20a0*/  SHF.R.U32.HI R5, RZ, 0x1, R0 ;  /* 0x00000001ff057819 */ /* 0x000fe20000011600 */
[----:B------:R-:W-:Y:S01]  /*20b0*/  USHF.L.U32 UR22, UR22, 0x4, URZ ;  /* 0x0000000416167899 */ /* 0x000fe200080006ff */
[----:B------:R-:W-:Y:S01]  /*20c0*/  LOP3.LUT R2, R2, 0x1800, RZ, 0xc0, !PT ;  /* 0x0000180002027812 */ /* 0x000fe200078ec0ff */
[----:B------:R-:W-:Y:S01]  /*20d0*/  ULOP3.LUT UR4, UR4, 0x600000, URZ, 0xc0, !UPT ;  /* 0x0060000004047892 */ /* 0x000fe2000f8ec0ff */
[----:B------:R-:W-:Y:S01]  /*20e0*/  LOP3.LUT R4, R4, 0x20, RZ, 0xc0, !PT ;  /* 0x0000002004047812 */ /* 0x000fe200078ec0ff */
[----:B------:R-:W-:Y:S01]  /*20f0*/  ULOP3.LUT UR22, UR22, 0x40, URZ, 0xc0, !UPT ;  /* 0x0000004016167892 */ /* 0x000fe2000f8ec0ff */
[----:B------:R-:W-:Y:S01]  /*2100*/  LOP3.LUT R2, R2, 0x70, R3, 0xf8, !PT ;  /* 0x0000007002027812 */ /* 0x000fe200078ef803 */
[----:B------:R-:W-:Y:S01]  /*2110*/  IMAD.SHL.U32 R0, R0, 0x80, RZ ;  /* 0x0000008000007824 */ /* 0x000fe200078e00ff */
[----:B------:R-:W-:Y:S01]  /*2120*/  LOP3.LUT R5, R4, 0x40, R5, 0xf8, !PT ;  /* 0x0000004004057812 */ /* 0x000fe200078ef805 */
[----:B------:R-:W-:Y:S01]  /*2130*/  UIADD3 UR4, UPT, UPT, UR22, UR4, UR23 ;  /* 0x0000000416047290 */ /* 0x000fe2000fffe017 */
[----:B------:R-:W-:-:S02]  /*2140*/  ELECT P0, URZ, PT ;  /* 0x0000000000ff782f */ /* 0x000fc40003800000 */
[----:B------:R-:W-:Y:S01]  /*2150*/  LOP3.LUT R5, R2, R5, RZ, 0x3c, !PT ;  /* 0x0000000502057212 */ /* 0x000fe200078e3cff */
[----:B------:R-:W-:Y:S01]  /*2160*/  UMOV UR9, UR15 ;  /* 0x0000000f00097c82 */ /* 0x000fe20008000000 */
[----:B------:R-:W-:Y:S01]  /*2170*/  UMOV UR10, UR19 ;  /* 0x00000013000a7c82 */ /* 0x000fe20008000000 */
[----:B------:R-:W-:Y:S02]  /*2180*/  ISETP.LT.U32.AND P0, PT, R36, 0x20, P0 ;  /* 0x000000202400780c */ /* 0x000fe40000701070 */
[----:B------:R-:W-:Y:S02]  /*2190*/  LOP3.LUT R0, R5, 0x780, R0, 0xf8, !PT ;  /* 0x0000078005007812 */ /* 0x000fe400078ef800 */
[----:B------:R-:W-:Y:S01]  /*21a0*/  LDTM.16dp32bit_t0_t15.x32 R4, tmem[UR4] ;  /* 0x00000004000479ee */ /* 0x000fe20008a80000 */
[----:B------:R-:W3:Y:S01]  /*21b0*/  LDTM.16dp32bit_t16_t31.x32 R4, tmem[UR4+0x20] ;  /* 0x00002004000479ee */ /* 0x000ee20008aa0000 */
[----:B------:R-:W-:Y:S01]  /*21c0*/  NOP ;  /* 0x0000000000007918 */ /* 0x000fe20000000000 */
[----:B------:R-:W-:-:S06]  /*21d0*/  LOP3.LUT R2, R0, 0x10, RZ, 0x3c, !PT ;  /* 0x0000001000027812 */ /* 0x000fcc00078e3cff */
[----:B---3--:R-:W-:Y:S01]  /*21e0*/  VOTEU.ANY UP1, P0 ;  /* 0x0000000000ff7886 */ /* 0x008fe20000020100 */
[----:B------:R-:W-:Y:S01]  /*21f0*/  VOTEU.ANY UP0, P0 ;  /* 0x0000000000ff7886 */ /* 0x000fe20000000100 */
[----:B------:R-:W-:Y:S02]  /*2200*/  F2FP.SATFINITE.E4M3.F32.PACK_AB_MERGE_C R6, R7, R6, RZ ;  /* 0x000000060706723e */ /* 0x000fe400048070ff */
[----:B------:R-:W-:Y:S02]  /*2210*/  F2FP.SATFINITE.E4M3.F32.PACK_AB_MERGE_C R10, R11, R10, RZ ;  /* 0x0000000a0b0a723e */ /* 0x000fe400048070ff */
[----:B------:R-:W-:Y:S02]  /*2220*/  F2FP.SATFINITE.E4M3.F32.PACK_AB_MERGE_C R14, R15, R14, RZ ;  /* 0x0000000e0f0e723e */ /* 0x000fe400048070ff */
[----:B------:R-:W-:Y:S02]  /*2230*/  F2FP.SATFINITE.E4M3.F32.PACK_AB_MERGE_C R7, R19, R18, RZ ;  /* 0x000000121307723e */ /* 0x000fe400048070ff */
[----:B------:R-:W-:-:S02]  /*2240*/  F2FP.SATFINITE.E4M3.F32.PACK_AB_MERGE_C R22, R23, R22, RZ ;  /* 0x000000161716723e */ /* 0x000fc400048070ff */
[----:B------:R-:W-:Y:S02]  /*2250*/  F2FP.SATFINITE.E4M3.F32.PACK_AB_MERGE_C R26, R27, R26, RZ ;  /* 0x0000001a1b1a723e */ /* 0x000fe400048070ff */
[----:B------:R-:W-:Y:S02]  /*2260*/  F2FP.SATFINITE.E4M3.F32.PACK_AB_MERGE_C R30, R31, R30, RZ ;  /* 0x0000001e1f1e723e */ /* 0x000fe400048070ff */
[----:B------:R-:W-:Y:S02]  /*2270*/  F2FP.SATFINITE.E4M3.F32.PACK_AB_MERGE_C R34, R35, R34, RZ ;  /* 0x000000222322723e */ /* 0x000fe400048070ff */
[----:B------:R-:W-:Y:S02]  /*2280*/  F2FP.SATFINITE.E4M3.F32.PACK_AB_MERGE_C R4, R5, R4, R6 ;  /* 0x000000040504723e */ /* 0x000fe40004807006 */
[----:B------:R-:W-:Y:S02]  /*2290*/  F2FP.SATFINITE.E4M3.F32.PACK_AB_MERGE_C R5, R9, R8, R10 ;  /* 0x000000080905723e */ /* 0x000fe4000480700a */
[----:B------:R-:W-:-:S02]  /*22a0*/  F2FP.SATFINITE.E4M3.F32.PACK_AB_MERGE_C R6, R13, R12, R14 ;  /* 0x0000000c0d06723e */ /* 0x000fc4000480700e */
[----:B------:R-:W-:Y:S02]  /*22b0*/  F2FP.SATFINITE.E4M3.F32.PACK_AB_MERGE_C R7, R17, R16, R7 ;  /* 0x000000101107723e */ /* 0x000fe40004807007 */
[----:B------:R-:W-:Y:S02]  /*22c0*/  F2FP.SATFINITE.E4M3.F32.PACK_AB_MERGE_C R20, R21, R20, R22 ;  /* 0x000000141514723e */ /* 0x000fe40004807016 */
[----:B------:R-:W-:Y:S01]  /*22d0*/  F2FP.SATFINITE.E4M3.F32.PACK_AB_MERGE_C R21, R25, R24, R26 ;  /* 0x000000181915723e */ /* 0x000fe2000480701a */
[----:B--2---:R2:W-:Y:S01]  /*22e0*/  STS.128 [R0+UR8], R4 ;  /* 0x0000000400007988 */ /* 0x0045e20008000c08 */
[----:B------:R-:W-:Y:S02]  /*22f0*/  F2FP.SATFINITE.E4M3.F32.PACK_AB_MERGE_C R22, R29, R28, R30 ;  /* 0x0000001c1d16723e */ /* 0x000fe4000480701e */
[----:B------:R-:W-:-:S05]  /*2300*/  F2FP.SATFINITE.E4M3.F32.PACK_AB_MERGE_C R23, R33, R32, R34 ;  /* 0x000000202117723e */ /* 0x000fca0004807022 */
[----:B------:R2:W-:Y:S01]  /*2310*/  STS.128 [R2+UR8], R20 ;  /* 0x0000001402007988 */ /* 0x0005e20008000c08 */
[----:B------:R3:W-:Y:S06]  /*2320*/  MEMBAR.ALL.CTA ;  /* 0x0000000000007992 */ /* 0x0007ec0000008000 */
[----:B---3--:R-:W3:Y:S02]  /*2330*/  FENCE.VIEW.ASYNC.S ;  /* 0x00000000000073c6 */ /* 0x008ee40000000000 */
[----:B---3--:R-:W-:Y:S06]  /*2340*/  BAR.SYNC.DEFER_BLOCKING 0x0 ;  /* 0x0000000000007b1d */ /* 0x008fec0000010000 */
[----:B------:R2:W-:Y:S01]  /*2350*/  @UP1 UTMASTG.2D [UR8], [UR20] ;  /* 0x00000008140013b5 */ /* 0x0005e20008008000 */
[----:B------:R0:W-:Y:S01]  /*2360*/  UTMACMDFLUSH ;  /* 0x00000000000079b7 */ /* 0x0001e20000000000 */
[----:B------:R-:W-:-:S04]  /*2370*/  DEPBAR.LE SB0, 0x0 ;  /* 0x000080000000791a */ /* 0x000fc80000000000 */
[----:B------:R-:W-:Y:S08]  /*2380*/  BAR.SYNC.DEFER_BLOCKING 0x0 ;  /* 0x0000000000007b1d */ /* 0x000ff00000010000 */
[----:B------:R-:W-:Y:S06]  /*2390*/  BAR.SYNC.DEFER_BLOCKING 0x0 ;  /* 0x0000000000007b1d */ /* 0x000fec0000010000 */
[----:B--2---:R-:W-:Y:S05]  /*23a0*/  @P2 BRA `(.L_x_68) ;  /* 0x0000000000a02947 */ /* 0x004fea0003800000 */
[----:B------:R-:W2:Y:S01]  /*23b0*/  S2UR UR5, SR_CgaCtaId ;  /* 0x00000000000579c3 */ /* 0x000ea20000008800 */
[----:B------:R-:W-:Y:S01]  /*23c0*/  NOP ;  /* 0x0000000000007918 */ /* 0x000fe20000000000 */
[----:B------:R-:W-:Y:S01]  /*23d0*/  UMOV UR4, 0x50 ;  /* 0x0000005000047882 */ /* 0x000fe20000000000 */
[----:B------:R-:W-:Y:S02]  /*23e0*/  IMAD.U32 R0, RZ, RZ, UR23 ;  /* 0x00000017ff007e24 */ /* 0x000fe4000f8e00ff */
[----:B------:R-:W-:Y:S02]  /*23f0*/  IMAD.MOV.U32 R3, RZ, RZ, 0xf ;  /* 0x0000000fff037424 */ /* 0x000fe400078e00ff */
[----:B------:R-:W-:Y:S01]  /*2400*/  IMAD.MOV.U32 R7, RZ, RZ, 0x1 ;  /* 0x00000001ff077424 */ /* 0x000fe200078e00ff */
[----:B------:R-:W-:-:S04]  /*2410*/  LOP3.LUT R0, R0, 0xffff, RZ, 0xc0, !PT ;  /* 0x0000ffff00007812 */ /* 0x000fc800078ec0ff */
[----:B------:R-:W-:-:S05]  /*2420*/  SHF.R.U32.HI R0, RZ, 0x5, R0 ;  /* 0x00000005ff007819 */ /* 0x000fca0000011600 */
[----:B------:R-:W-:Y:S01]  /*2430*/  VIADD R2, R0, 0x10 ;  /* 0x0000001000027836 */ /* 0x000fe20000000000 */
[----:B------:R-:W-:Y:S01]  /*2440*/  SHF.L.U32 R0, R3, R0, RZ ;  /* 0x0000000003007219 */ /* 0x000fe200000006ff */
[----:B--2---:R-:W-:-:S03]  /*2450*/  ULEA UR6, UR5, UR4, 0x18 ;  /* 0x0000000405067291 */ /* 0x004fc6000f8ec0ff */
[----:B------:R-:W-:-:S04]  /*2460*/  SHF.L.U32 R3, R7, R2, RZ ;  /* 0x0000000207037219 */ /* 0x000fc800000006ff */
[----:B------:R-:W-:Y:S02]  /*2470*/  LOP3.LUT R0, R3, R0, RZ, 0xfc, !PT ;  /* 0x0000000003007212 */ /* 0x000fe400078efcff */
[----:B------:R-:W2:Y:S02]  /*2480*/  LDS R5, [UR6] ;  /* 0x00000006ff057984 */ /* 0x000ea40008000800 */
[C---:B------:R-:W-:Y:S02]  /*2490*/  LOP3.LUT R2, R0.reuse, 0xffff, RZ, 0xc0, !PT ;  /* 0x0000ffff00027812 */ /* 0x040fe400078ec0ff */
[----:B--2---:R-:W-:-:S04]  /*24a0*/  LOP3.LUT R3, R0, 0xffff, R5, 0x80, !PT ;  /* 0x0000ffff00037812 */ /* 0x004fc800078e8005 */
[----:B------:R-:W-:-:S13]  /*24b0*/  ISETP.NE.AND P0, PT, R3, R2, PT ;  /* 0x000000020300720c */ /* 0x000fda0003f05270 */
[----:B------:R-:W-:Y:S05]  /*24c0*/  @P0 BRA `(.L_x_69) ;  /* 0x0000000000500947 */ /* 0x000fea0003800000 */
[----:B------:R-:W-:Y:S02]  /*24d0*/  SHF.R.U32.HI R5, RZ, 0x10, R5 ;  /* 0x00000010ff057819 */ /* 0x000fe40000011605 */
[----:B------:R-:W-:-:S04]  /*24e0*/  SHF.R.U32.HI R2, RZ, 0x10, R0 ;  /* 0x00000010ff027819 */ /* 0x000fc80000011600 */
[----:B------:R-:W-:-:S04]  /*24f0*/  LOP3.LUT R5, R5, R2, RZ, 0xc0, !PT ;  /* 0x0000000205057212 */ /* 0x000fc800078ec0ff */
[----:B------:R-:W-:-:S13]  /*2500*/  ISETP.NE.AND P0, PT, R5, R2, PT ;  /* 0x000000020500720c */ /* 0x000fda0003f05270 */
[----:B------:R-:W-:Y:S05]  /*2510*/  @P0 BRA `(.L_x_70) ;  /* 0x0000000000300947 */ /* 0x000fea0003800000 */
[----:B------:R-:W-:Y:S01]  /*2520*/  R2UR UR4, R0 ;  /* 0x00000000000472ca */ /* 0x000fe200000e0000 */
[----:B------:R-:W-:Y:S01]  /*2530*/  VOTEU.ANY UR5, UPT, PT ;  /* 0x0000000000057886 */ /* 0x000fe200038e0100 */
[----:B------:R-:W2:Y:S01]  /*2540*/  S2R R0, SR_LANEID ;  /* 0x0000000000007919 */ /* 0x000ea20000000000 */
[----:B------:R-:W-:-:S10]  /*2550*/  UFLO.U32 UR5, UR5 ;  /* 0x00000005000572bd */ /* 0x000fd400080e0000 */
[----:B------:R-:W-:-:S06]  /*2560*/  ULOP3.LUT UR4, URZ, UR4, URZ, 0x33, !UPT ;  /* 0x00000004ff047292 */ /* 0x000fcc000f8e33ff */
[----:B------:R-:W-:-:S04]  /*2570*/  IMAD.U32 R2, RZ, RZ, UR4 ;  /* 0x00000004ff027e24 */ /* 0x000fc8000f8e00ff */
[----:B------:R-:W3:Y:S02]  /*2580*/  REDUX UR7, R2 ;  /* 0x00000000020773c4 */ /* 0x000ee40000000000 */
[----:B------:R4:W-:Y:S01]  /*2590*/  UTCATOMSWS.AND URZ, UR4 ;  /* 0x0000000400ff79e3 */ /* 0x0009e20008000000 */
[----:B--2---:R-:W-:Y:S01]  /*25a0*/  ISETP.EQ.U32.AND P0, PT, R0, UR5, PT ;  /* 0x0000000500007c0c */ /* 0x004fe2000bf02070 */
[----:B---3--:R-:W-:-:S12]  /*25b0*/  IMAD.U32 R0, RZ, RZ, UR7 ;  /* 0x00000007ff007e24 */ /* 0x008fd8000f8e00ff */
[----:B------:R4:W-:Y:S01]  /*25c0*/  @P0 ATOMS.AND RZ, [UR6], R0 ;  /* 0x00000000ffff098c */ /* 0x0009e2000a800006 */
[----:B------:R-:W-:Y:S05]  /*25d0*/  BRA `(.L_x_68) ;  /* 0x0000000000147947 */ /* 0x000fea0003800000 */
.L_x_70:
[----:B------:R-:W-:-:S07]  /*25e0*/  MOV R2, 0x2600 ;  /* 0x0000260000027802 */ /* 0x000fce0000000f00 */
[----:B-1----:R-:W-:Y:S05]  /*25f0*/  CALL.REL.NOINC `($__internal_0_$__cuda_sm10x_tcgen05_guardrail_trap_col_being_dealloced_not_returned_by_alloc) ;  /* 0x0000000000447944 */ /* 0x002fea0003c00000 */
[----:B------:R-:W-:Y:S05]  /*2600*/  BRA `(.L_x_68) ;  /* 0x0000000000087947 */ /* 0x000fea0003800000 */
.L_x_69:
[----:B------:R-:W-:-:S07]  /*2610*/  MOV R2, 0x2630 ;  /* 0x0000263000027802 */ /* 0x000fce0000000f00 */
[----:B-1----:R-:W-:Y:S05]  /*2620*/  CALL.REL.NOINC `($__internal_2_$__cuda_sm10x_tcgen05_guardrail_trap_unallocated_columns_being_dealloced) ;  /* 0x0000000000507944 */ /* 0x002fea0003c00000 */
.L_x_68:
[----:B------:R-:W-:Y:S01]  /*2630*/  NOP ;  /* 0x0000000000007918 */ /* 0x000fe20000000000 */
[----:B----4-:R-:W-:Y:S05]  /*2640*/  EXIT ;  /* 0x000000000000794d */ /* 0x010fea0003800000 */
.L_x_57:
[----:B------:R-:W2:Y:S02]  /*2650*/  SYNCS.PHASECHK.TRANS64.TRYWAIT P0, [UR8+0x3000], RZ ;  /* 0x003000ffff0075a7 */ /* 0x000ea40008001108 */
[----:B--2---:R-:W-:Y:S05]  /*2660*/  @!P0 BRA `(.L_x_57) ;  /* 0xfffffffc00f88947 */ /* 0x004fea000383ffff */
[----:B------:R-:W-:Y:S05]  /*2670*/  BRA `(.L_x_71) ;  /* 0xfffffff000e87947 */ /* 0x000fea000383ffff */
.L_x_59:
[----:B------:R-:W2:Y:S02]  /*2680*/  SYNCS.PHASECHK.TRANS64.TRYWAIT P1, [UR8+0x3010], RZ ;  /* 0x003010ffff0075a7 */ /* 0x000ea40008021108 */
[----:B--2---:R-:W-:Y:S05]  /*2690*/  @!P1 BRA `(.L_x_59) ;  /* 0xfffffffc00f89947 */ /* 0x004fea000383ffff */
[----:B------:R-:W-:Y:S05]  /*26a0*/  BRA `(.L_x_72) ;  /* 0xfffffff400387947 */ /* 0x000fea000383ffff */
.L_x_60:
[----:B------:R-:W3:Y:S02]  /*26b0*/  SYNCS.PHASECHK.TRANS64.TRYWAIT P0, [UR9+0x3000], R2 ;  /* 0x00300002ff0075a7 */ /* 0x000ee40008001109 */
[----:B---3--:R-:W-:Y:S05]  /*26c0*/  @!P0 BRA `(.L_x_60) ;  /* 0xfffffffc00f88947 */ /* 0x008fea000383ffff */
[----:B------:R-:W-:Y:S05]  /*26d0*/  BRA `(.L_x_73) ;  /* 0xfffffff400b87947 */ /* 0x000fea000383ffff */
.L_x_62:
[----:B------:R-:W3:Y:S02]  /*26e0*/  SYNCS.PHASECHK.TRANS64.TRYWAIT P0, [UR9+0x3010], R2 ;  /* 0x00301002ff0075a7 */ /* 0x000ee40008001109 */
[----:B---3--:R-:W-:Y:S05]  /*26f0*/  @!P0 BRA `(.L_x_62) ;  /* 0xfffffffc00f88947 */ /* 0x008fea000383ffff */
[----:B------:R-:W-:Y:S05]  /*2700*/  BRA `(.L_x_74) ;  /* 0xfffffff800047947 */ /* 0x000fea000383ffff */
        .weak           $__internal_0_$__cuda_sm10x_tcgen05_guardrail_trap_col_being_dealloced_not_returned_by_alloc
        .type           $__internal_0_$__cuda_sm10x_tcgen05_guardrail_trap_col_being_dealloced_not_returned_by_alloc,@function
        .size           $__internal_0_$__cuda_sm10x_tcgen05_guardrail_trap_col_being_dealloced_not_returned_by_alloc,($__internal_1_$__cuda_sm10x_tcgen05_guardrail_trap_phase_invalid_during_alloc - $__internal_0_$__cuda_sm10x_tcgen05_guardrail_trap_col_being_dealloced_not_returned_by_alloc)
$__internal_0_$__cuda_sm10x_tcgen05_guardrail_trap_col_being_dealloced_not_returned_by_alloc:
[----:B------:R-:W-:Y:S05]  /*2710*/  BPT.TRAP 0x1 ;  /* 0x000000040000795c */ /* 0x000fea0000300000 */
[----:B------:R-:W-:-:S04]  /*2720*/  IMAD.MOV.U32 R3, RZ, RZ, 0x0 ;  /* 0x00000000ff037424 */ /* 0x000fc800078e00ff */
[----:B------:R-:W-:Y:S05]  /*2730*/  RET.REL.NODEC R2 `(gluon_tcgen05) ;  /* 0xffffffd802307950 */ /* 0x000fea0003c3ffff */
        .weak           $__internal_1_$__cuda_sm10x_tcgen05_guardrail_trap_phase_invalid_during_alloc
        .type           $__internal_1_$__cuda_sm10x_tcgen05_guardrail_trap_phase_invalid_during_alloc,@function
        .size           $__internal_1_$__cuda_sm10x_tcgen05_guardrail_trap_phase_invalid_during_alloc,($__internal_2_$__cuda_sm10x_tcgen05_guardrail_trap_unallocated_columns_being_dealloced - $__internal_1_$__cuda_sm10x_tcgen05_guardrail_trap_phase_invalid_during_alloc)
$__internal_1_$__cuda_sm10x_tcgen05_guardrail_trap_phase_invalid_during_alloc:
[----:B------:R-:W-:Y:S05]  /*2740*/  BPT.TRAP 0x1 ;  /* 0x000000040000795c */ /* 0x000fea0000300000 */
[----:B------:R-:W-:-:S04]  /*2750*/  IMAD.MOV.U32 R3, RZ, RZ, 0x0 ;  /* 0x00000000ff037424 */ /* 0x000fc800078e00ff */
[----:B------:R-:W-:Y:S05]  /*2760*/  RET.REL.NODEC R2 `(gluon_tcgen05) ;  /* 0xffffffd802247950 */ /* 0x000fea0003c3ffff */
        .weak           $__internal_2_$__cuda_sm10x_tcgen05_guardrail_trap_unallocated_columns_being_dealloced
        .type           $__internal_2_$__cuda_sm10x_tcgen05_guardrail_trap_unallocated_columns_being_dealloced,@function
        .size           $__internal_2_$__cuda_sm10x_tcgen05_guardrail_trap_unallocated_columns_being_dealloced,(.L_x_78 - $__internal_2_$__cuda_sm10x_tcgen05_guardrail_trap_unallocated_columns_being_dealloced)
$__internal_2_$__cuda_sm10x_tcgen05_guardrail_trap_unallocated_columns_being_dealloced:
[----:B------:R-:W-:Y:S05]  /*2770*/  BPT.TRAP 0x1 ;  /* 0x000000040000795c */ /* 0x000fea0000300000 */
[----:B------:R-:W-:-:S04]  /*2780*/  IMAD.MOV.U32 R3, RZ, RZ, 0x0 ;  /* 0x00000000ff037424 */ /* 0x000fc800078e00ff */
[----:B------:R-:W-:Y:S05]  /*2790*/  RET.REL.NODEC R2 `(gluon_tcgen05) ;  /* 0xffffffd802187950 */ /* 0x000fea0003c3ffff */
.L_x_75:
[----:B------:R-:W-:-:S00]  /*27a0*/  BRA `(.L_x_75) ;  /* 0xfffffffc00fc7947 */ /* 0x000fc0000383ffff */
[----:B------:R-:W-:-:S00]  /*27b0*/  NOP ;  /* 0x0000000000007918 */ /* 0x000fc00000000000 */
        /* <DEDUP_REMOVED lines=12> */
.L_x_78:


//--------------------- .nv.shared.gluon_tcgen05  --------------------------
	.section	.nv.shared.gluon_tcgen05,"aw",@nobits
	.sectionflags	@""
	.align	16
	.zero		1024


//--------------------- .nv.shared.reserved.0     --------------------------
	.section	.nv.shared.reserved.0,"aw",@nobits
	.align	8
	.weak		__nv_reservedSMEM_offset_0_alias
	.size		__nv_reservedSMEM_offset_0_alias, 0, 64
	.other		__nv_reservedSMEM_offset_0_alias,@"STO_CUDA_RESERVED_SHARED STV_DEFAULT"
__nv_reservedSMEM_offset_0_alias:
	.zero		0
.nv.shared.reserved.0:
	.zero		64
	.weak		__nv_reservedSMEM_allocation_phase
	.type		__nv_reservedSMEM_allocation_phase,@object
	.size		__nv_reservedSMEM_allocation_phase,(.L_0 - __nv_reservedSMEM_allocation_phase)
__nv_reservedSMEM_allocation_phase:
	.zero		1
.L_0:
	.zero		7
	.weak		__nv_reservedSMEM_devtool_atexit_pc
	.type		__nv_reservedSMEM_devtool_atexit_pc,@object
	.size		__nv_reservedSMEM_devtool_atexit_pc,(__nv_reservedSMEM_allocation_mask - __nv_reservedSMEM_devtool_atexit_pc)
__nv_reservedSMEM_devtool_atexit_pc:
	.zero		8
	.weak		__nv_reservedSMEM_allocation_mask
	.type		__nv_reservedSMEM_allocation_mask,@object
	.size		__nv_reservedSMEM_allocation_mask,(.L_2 - __nv_reservedSMEM_allocation_mask)
__nv_reservedSMEM_allocation_mask:
	.zero		4
.L_2:


//--------------------- .nv.constant0.gluon_tcgen05 --------------------------
	.section	.nv.constant0.gluon_tcgen05,"a",@progbits
	.sectionflags	@""
	.align	4
.nv.constant0.gluon_tcgen05:
	.zero		976


//--------------------- SYMBOLS --------------------------

	.type		.nv.reservedSmem.offset0,@object
	.size		.nv.reservedSmem.offset0,0x4
	.type		.nv.reservedSmem.cap,@object
	.size		.nv.reservedSmem.cap,0x4
